	.target	sm_100a

	.elftype	@"ET_EXEC"


//--------------------- .note.nv.tkinfo           --------------------------
	.section	.note.nv.tkinfo,"",@"SHT_NOTE"
	.sectionflags	@"SHF_NOTE_NV_TKINFO"
	.tkinfo
        /*0018*/ 	.word	0x00000002
        /*0030*/ 	.string	""
        /*0030*/ 	.string	"ptxas"
        /*0030*/ 	.string	"Cuda compilation tools, release 13.0, V13.0.88"
        /*0030*/ 	.string	"Build cuda_13.0.r13.0/compiler.36424714_0"
        /*0030*/ 	.string	"-arch sm_100a -m 64 "



//--------------------- .note.nv.cuinfo           --------------------------
	.section	.note.nv.cuinfo,"",@"SHT_NOTE"
	.sectionflags	@"SHF_NOTE_NV_CUINFO"
        /*0018*/ 	.short	0x0002
        /*001a*/ 	.short	0x0064
        /*001c*/ 	.short	0x0082
	.zero		2


//--------------------- .nv.info                  --------------------------
	.section	.nv.info,"",@"SHT_CUDA_INFO"
	.align	4


	//----- nvinfo : EIATTR_REGCOUNT
	.align		4
        /*0000*/ 	.byte	0x04, 0x2f
        /*0002*/ 	.short	(.L_19 - .L_18)
	.align		4
.L_18:
        /*0004*/ 	.word	index@(_ZN7cutlass13device_kernelINS_4gemm6kernel13GemmUniversalIN4cute5tupleIJiiiiEEENS1_10collective13CollectiveMmaINS1_35MainloopSm100TmaUmmaWarpSpecializedILi5ELi2ELi4ENS5_IJNS4_1CILi2EEENSA_ILi1EEESC_EEEEENS5_IJNSA_ILi256EEENSA_ILi128EEESG_EEEaNS5_IJlSC_lEEEaSI_NS4_8TiledMMAINS4_8MMA_AtomIJNS4_21SM100_MMA_S8_2x1SM_SSIaaiLi256ELi128ELNS4_4UMMA5MajorE0ELSN_0ELNSM_8SaturateE0EEEEEENS4_6LayoutINS5_IJSC_SC_SC_EEENS5_IJNSA_ILi0EEEST_ST_EEEEENS5_IJNS4_10UnderscoreESW_SW_EEEEENS4_18SM100_TMA_2SM_LOADENS4_14ComposedLayoutINS4_7SwizzleILi3ELi4ELi3EEENS4_18smem_ptr_flag_bitsILi8EEENSR_INS5_IJNSA_ILi8EEESG_EEENS5_IJSG_SC_EEEEEEEvNS4_8identityESZ_S19_vS1A_EENS_8epilogue10collective18CollectiveEpilogueINS1C_23Sm100TmaWarpSpecializedILi2ELi2ELi64ELb0ELb0EEEJNS5_IJSG_SG_SG_EEENS5_IJNSR_ISG_SC_EENSR_INSA_ILi64EEESC_EEEEEaSI_aSI_NS1C_6fusion15FusionCallbacksIS1G_NS1M_17LinearCombinationIaiaiLNS_15FloatRoundStyleE2EEES1H_S1L_JEEENS4_5SM1004TMEM4LOAD26SM100_TMEM_LOAD_32dp32b64xENS4_13SM90_TMA_LOADENS10_INS11_ILi2ELi4ELi3EEES14_NSR_INS5_IJS15_S1J_EEENS5_IJS1J_SC_EEEEEEENS4_39AutoVectorizingCopyWithAssumedAlignmentILi128EEENS4_14SM90_TMA_STOREES21_S23_S23_EEEvvEEEEvNT_6ParamsE)
        /*0008*/ 	.word	0x000000b2


	//----- nvinfo : EIATTR_FRAME_SIZE
	.align		4
.L_19:
        /*000c*/ 	.byte	0x04, 0x11
        /*000e*/ 	.short	(.L_21 - .L_20)
	.align		4
.L_20:
        /*0010*/ 	.word	index@($__internal_2_$__cuda_sm10x_tcgen05_guardrail_trap_unallocated_columns_being_dealloced)
        /*0014*/ 	.word	0x00000000


	//----- nvinfo : EIATTR_FRAME_SIZE
	.align		4
.L_21:
        /*0018*/ 	.byte	0x04, 0x11
        /*001a*/ 	.short	(.L_23 - .L_22)
	.align		4
.L_22:
        /*001c*/ 	.word	index@($__internal_1_$__cuda_sm10x_tcgen05_guardrail_trap_phase_invalid_during_alloc)
        /*0020*/ 	.word	0x00000000


	//----- nvinfo : EIATTR_FRAME_SIZE
	.align		4
.L_23:
        /*0024*/ 	.byte	0x04, 0x11
        /*0026*/ 	.short	(.L_25 - .L_24)
	.align		4
.L_24:
        /*0028*/ 	.word	index@($__internal_0_$__cuda_sm10x_tcgen05_guardrail_trap_col_being_dealloced_not_returned_by_alloc)
        /*002c*/ 	.word	0x00000000


	//----- nvinfo : EIATTR_FRAME_SIZE
	.align		4
.L_25:
        /*0030*/ 	.byte	0x04, 0x11
        /*0032*/ 	.short	(.L_27 - .L_26)
	.align		4
.L_26:
        /*0034*/ 	.word	index@(_ZN7cutlass13device_kernelINS_4gemm6kernel13GemmUniversalIN4cute5tupleIJiiiiEEENS1_10collective13CollectiveMmaINS1_35MainloopSm100TmaUmmaWarpSpecializedILi5ELi2ELi4ENS5_IJNS4_1CILi2EEENSA_ILi1EEESC_EEEEENS5_IJNSA_ILi256EEENSA_ILi128EEESG_EEEaNS5_IJlSC_lEEEaSI_NS4_8TiledMMAINS4_8MMA_AtomIJNS4_21SM100_MMA_S8_2x1SM_SSIaaiLi256ELi128ELNS4_4UMMA5MajorE0ELSN_0ELNSM_8SaturateE0EEEEEENS4_6LayoutINS5_IJSC_SC_SC_EEENS5_IJNSA_ILi0EEEST_ST_EEEEENS5_IJNS4_10UnderscoreESW_SW_EEEEENS4_18SM100_TMA_2SM_LOADENS4_14ComposedLayoutINS4_7SwizzleILi3ELi4ELi3EEENS4_18smem_ptr_flag_bitsILi8EEENSR_INS5_IJNSA_ILi8EEESG_EEENS5_IJSG_SC_EEEEEEEvNS4_8identityESZ_S19_vS1A_EENS_8epilogue10collective18CollectiveEpilogueINS1C_23Sm100TmaWarpSpecializedILi2ELi2ELi64ELb0ELb0EEEJNS5_IJSG_SG_SG_EEENS5_IJNSR_ISG_SC_EENSR_INSA_ILi64EEESC_EEEEEaSI_aSI_NS1C_6fusion15FusionCallbacksIS1G_NS1M_17LinearCombinationIaiaiLNS_15FloatRoundStyleE2EEES1H_S1L_JEEENS4_5SM1004TMEM4LOAD26SM100_TMEM_LOAD_32dp32b64xENS4_13SM90_TMA_LOADENS10_INS11_ILi2ELi4ELi3EEES14_NSR_INS5_IJS15_S1J_EEENS5_IJS1J_SC_EEEEEEENS4_39AutoVectorizingCopyWithAssumedAlignmentILi128EEENS4_14SM90_TMA_STOREES21_S23_S23_EEEvvEEEEvNT_6ParamsE)
        /*0038*/ 	.word	0x00000000


	//----- nvinfo : EIATTR_MIN_STACK_SIZE
	.align		4
.L_27:
        /*003c*/ 	.byte	0x04, 0x12
        /*003e*/ 	.short	(.L_29 - .L_28)
	.align		4
.L_28:
        /*0040*/ 	.word	index@(_ZN7cutlass13device_kernelINS_4gemm6kernel13GemmUniversalIN4cute5tupleIJiiiiEEENS1_10collective13CollectiveMmaINS1_35MainloopSm100TmaUmmaWarpSpecializedILi5ELi2ELi4ENS5_IJNS4_1CILi2EEENSA_ILi1EEESC_EEEEENS5_IJNSA_ILi256EEENSA_ILi128EEESG_EEEaNS5_IJlSC_lEEEaSI_NS4_8TiledMMAINS4_8MMA_AtomIJNS4_21SM100_MMA_S8_2x1SM_SSIaaiLi256ELi128ELNS4_4UMMA5MajorE0ELSN_0ELNSM_8SaturateE0EEEEEENS4_6LayoutINS5_IJSC_SC_SC_EEENS5_IJNSA_ILi0EEEST_ST_EEEEENS5_IJNS4_10UnderscoreESW_SW_EEEEENS4_18SM100_TMA_2SM_LOADENS4_14ComposedLayoutINS4_7SwizzleILi3ELi4ELi3EEENS4_18smem_ptr_flag_bitsILi8EEENSR_INS5_IJNSA_ILi8EEESG_EEENS5_IJSG_SC_EEEEEEEvNS4_8identityESZ_S19_vS1A_EENS_8epilogue10collective18CollectiveEpilogueINS1C_23Sm100TmaWarpSpecializedILi2ELi2ELi64ELb0ELb0EEEJNS5_IJSG_SG_SG_EEENS5_IJNSR_ISG_SC_EENSR_INSA_ILi64EEESC_EEEEEaSI_aSI_NS1C_6fusion15FusionCallbacksIS1G_NS1M_17LinearCombinationIaiaiLNS_15FloatRoundStyleE2EEES1H_S1L_JEEENS4_5SM1004TMEM4LOAD26SM100_TMEM_LOAD_32dp32b64xENS4_13SM90_TMA_LOADENS10_INS11_ILi2ELi4ELi3EEES14_NSR_INS5_IJS15_S1J_EEENS5_IJS1J_SC_EEEEEEENS4_39AutoVectorizingCopyWithAssumedAlignmentILi128EEENS4_14SM90_TMA_STOREES21_S23_S23_EEEvvEEEEvNT_6ParamsE)
        /*0044*/ 	.word	0x00000000
.L_29:


//--------------------- .nv.compat                --------------------------
	.section	.nv.compat,"",@"SHT_CUDA_COMPAT_INFO"
	.align	4
        /*0000*/ 	.byte	0x02, 0x09, 0x01, 0x00, 0x02, 0x02, 0x03, 0x00, 0x02, 0x05, 0x06, 0x00, 0x03, 0x07, 0x01, 0x01
        /*0010*/ 	.byte	0x02, 0x03, 0x01, 0x00, 0x02, 0x06, 0x01, 0x00, 0x04, 0x0b, 0x08, 0x00, 0x01, 0x00, 0x00, 0x00
        /*0020*/ 	.byte	0x00, 0x00, 0x00, 0x00


//--------------------- .nv.info._ZN7cutlass13device_kernelINS_4gemm6kernel13GemmUniversalIN4cute5tupleIJiiiiEEENS1_10collective13CollectiveMmaINS1_35MainloopSm100TmaUmmaWarpSpecializedILi5ELi2ELi4ENS5_IJNS4_1CILi2EEENSA_ILi1EEESC_EEEEENS5_IJNSA_ILi256EEENSA_ILi128EEESG_EEEaNS5_IJlSC_lEEEaSI_NS4_8TiledMMAINS4_8MMA_AtomIJNS4_21SM100_MMA_S8_2x1SM_SSIaaiLi256ELi128ELNS4_4UMMA5MajorE0ELSN_0ELNSM_8SaturateE0EEEEEENS4_6LayoutINS5_IJSC_SC_SC_EEENS5_IJNSA_ILi0EEEST_ST_EEEEENS5_IJNS4_10UnderscoreESW_SW_EEEEENS4_18SM100_TMA_2SM_LOADENS4_14ComposedLayoutINS4_7SwizzleILi3ELi4ELi3EEENS4_18smem_ptr_flag_bitsILi8EEENSR_INS5_IJNSA_ILi8EEESG_EEENS5_IJSG_SC_EEEEEEEvNS4_8identityESZ_S19_vS1A_EENS_8epilogue10collective18CollectiveEpilogueINS1C_23Sm100TmaWarpSpecializedILi2ELi2ELi64ELb0ELb0EEEJNS5_IJSG_SG_SG_EEENS5_IJNSR_ISG_SC_EENSR_INSA_ILi64EEESC_EEEEEaSI_aSI_NS1C_6fusion15FusionCallbacksIS1G_NS1M_17LinearCombinationIaiaiLNS_15FloatRoundStyleE2EEES1H_S1L_JEEENS4_5SM1004TMEM4LOAD26SM100_TMEM_LOAD_32dp32b64xENS4_13SM90_TMA_LOADENS10_INS11_ILi2ELi4ELi3EEES14_NSR_INS5_IJS15_S1J_EEENS5_IJS1J_SC_EEEEEEENS4_39AutoVectorizingCopyWithAssumedAlignmentILi128EEENS4_14SM90_TMA_STOREES21_S23_S23_EEEvvEEEEvNT_6ParamsE --------------------------
	.section	.nv.info._ZN7cutlass13device_kernelINS_4gemm6kernel13GemmUniversalIN4cute5tupleIJiiiiEEENS1_10collective13CollectiveMmaINS1_35MainloopSm100TmaUmmaWarpSpecializedILi5ELi2ELi4ENS5_IJNS4_1CILi2EEENSA_ILi1EEESC_EEEEENS5_IJNSA_ILi256EEENSA_ILi128EEESG_EEEaNS5_IJlSC_lEEEaSI_NS4_8TiledMMAINS4_8MMA_AtomIJNS4_21SM100_MMA_S8_2x1SM_SSIaaiLi256ELi128ELNS4_4UMMA5MajorE0ELSN_0ELNSM_8SaturateE0EEEEEENS4_6LayoutINS5_IJSC_SC_SC_EEENS5_IJNSA_ILi0EEEST_ST_EEEEENS5_IJNS4_10UnderscoreESW_SW_EEEEENS4_18SM100_TMA_2SM_LOADENS4_14ComposedLayoutINS4_7SwizzleILi3ELi4ELi3EEENS4_18smem_ptr_flag_bitsILi8EEENSR_INS5_IJNSA_ILi8EEESG_EEENS5_IJSG_SC_EEEEEEEvNS4_8identityESZ_S19_vS1A_EENS_8epilogue10collective18CollectiveEpilogueINS1C_23Sm100TmaWarpSpecializedILi2ELi2ELi64ELb0ELb0EEEJNS5_IJSG_SG_SG_EEENS5_IJNSR_ISG_SC_EENSR_INSA_ILi64EEESC_EEEEEaSI_aSI_NS1C_6fusion15FusionCallbacksIS1G_NS1M_17LinearCombinationIaiaiLNS_15FloatRoundStyleE2EEES1H_S1L_JEEENS4_5SM1004TMEM4LOAD26SM100_TMEM_LOAD_32dp32b64xENS4_13SM90_TMA_LOADENS10_INS11_ILi2ELi4ELi3EEES14_NSR_INS5_IJS15_S1J_EEENS5_IJS1J_SC_EEEEEEENS4_39AutoVectorizingCopyWithAssumedAlignmentILi128EEENS4_14SM90_TMA_STOREES21_S23_S23_EEEvvEEEEvNT_6ParamsE,"",@"SHT_CUDA_INFO"
	.sectionflags	@""
	.align	4


	//----- nvinfo : EIATTR_CUDA_API_VERSION
	.align		4
        /*0000*/ 	.byte	0x04, 0x37
        /*0002*/ 	.short	(.L_31 - .L_30)
.L_30:
        /*0004*/ 	.word	0x00000082


	//----- nvinfo : EIATTR_KPARAM_INFO
	.align		4
.L_31:
        /*0008*/ 	.byte	0x04, 0x17
        /*000a*/ 	.short	(.L_33 - .L_32)
.L_32:
        /*000c*/ 	.word	0x00000000
        /*0010*/ 	.short	0x0000
        /*0012*/ 	.short	0x0000
        /*0014*/ 	.byte	0x00, 0xf0, 0x01, 0x20


	//----- nvinfo : EIATTR_AT_ENTRY_FRAGMENTS
	.align		4
.L_33:
        /*0018*/ 	.byte	0x04, 0x4f
        /*001a*/ 	.short	(.L_35 - .L_34)


	//   ....[0]....
.L_34:
        /*001c*/ 	.word	0x00000007


	//----- nvinfo : EIATTR_RESERVED_SMEM_USED
	.align		4
.L_35:
        /*0020*/ 	.byte	0x01, 0x41
	.zero		2


	//----- nvinfo : EIATTR_SPARSE_MMA_MASK
	.align		4
        /*0024*/ 	.byte	0x03, 0x50
        /*0026*/ 	.short	0x0000


	//----- nvinfo : EIATTR_TCGEN05_2CTA_USED
	.align		4
        /*0028*/ 	.byte	0x01, 0x52
	.zero		2


	//----- nvinfo : EIATTR_MAXREG_COUNT
	.align		4
        /*002c*/ 	.byte	0x03, 0x1b
        /*002e*/ 	.short	0x00ff


	//----- nvinfo : EIATTR_NUM_BARRIERS
	.align		4
        /*0030*/ 	.byte	0x02, 0x4c
        /*0032*/ 	.byte	0x07
	.zero		1


	//----- nvinfo : EIATTR_EXTERNS
	.align		4
        /*0034*/ 	.byte	0x04, 0x0f
        /*0036*/ 	.short	(.L_37 - .L_36)


	//   ....[0]....
	.align		4
.L_36:
        /*0038*/ 	.word	index@(__assertfail)


	//----- nvinfo : EIATTR_MERCURY_ISA_VERSION
	.align		4
.L_37:
        /*003c*/ 	.byte	0x03, 0x5f
        /*003e*/ 	.short	0x0101


	//----- nvinfo : EIATTR_INT_WARP_WIDE_INSTR_OFFSETS
	.align		4
        /*0040*/ 	.byte	0x04, 0x31
        /*0042*/ 	.short	(.L_39 - .L_38)


	//   ....[0]....
.L_38:
        /*0044*/ 	.word	0x00000cf0


	//   ....[1]....
        /*0048*/ 	.word	0x00000d90


	//   ....[2]....
        /*004c*/ 	.word	0x00002100


	//   ....[3]....
        /*0050*/ 	.word	0x00004070


	//   ....[4]....
        /*0054*/ 	.word	0x00004090


	//   ....[5]....
        /*0058*/ 	.word	0x000040c0


	//   ....[6]....
        /*005c*/ 	.word	0x000049f0


	//   ....[7]....
        /*0060*/ 	.word	0x00004a60


	//   ....[8]....
        /*0064*/ 	.word	0x00004c40


	//   ....[9]....
        /*0068*/ 	.word	0x00004da0


	//----- nvinfo : EIATTR_COOP_GROUP_MASK_REGIDS
	.align		4
.L_39:
        /*006c*/ 	.byte	0x04, 0x29
        /*006e*/ 	.short	(.L_41 - .L_40)


	//   ....[0]....
.L_40:
        /*0070*/ 	.word	0xffffffff


	//   ....[1]....
        /*0074*/ 	.word	0xffffffff


	//   ....[2]....
        /*0078*/ 	.word	0xffffffff


	//   ....[3]....
        /*007c*/ 	.word	0xffffffff


	//   ....[4]....
        /*0080*/ 	.word	0xffffffff


	//   ....[5]....
        /*0084*/ 	.word	0xffffffff


	//   ....[6]....
        /*0088*/ 	.word	0xffffffff


	//   ....[7]....
        /*008c*/ 	.word	0xffffffff


	//   ....[8]....
        /*0090*/ 	.word	0xffffffff


	//   ....[9]....
        /*0094*/ 	.word	0xffffffff


	//   ....[10]....
        /*0098*/ 	.word	0xffffffff


	//   ....[11]....
        /*009c*/ 	.word	0xffffffff


	//   ....[12]....
        /*00a0*/ 	.word	0xffffffff


	//   ....[13]....
        /*00a4*/ 	.word	0xffffffff


	//----- nvinfo : EIATTR_COOP_GROUP_INSTR_OFFSETS
	.align		4
.L_41:
        /*00a8*/ 	.byte	0x04, 0x28
        /*00aa*/ 	.short	(.L_43 - .L_42)


	//   ....[0]....
.L_42:
        /*00ac*/ 	.word	0x000000c0


	//   ....[1]....
        /*00b0*/ 	.word	0x00000500


	//   ....[2]....
        /*00b4*/ 	.word	0x000006a0


	//   ....[3]....
        /*00b8*/ 	.word	0x000007f0


	//   ....[4]....
        /*00bc*/ 	.word	0x000008e0


	//   ....[5]....
        /*00c0*/ 	.word	0x00000a40


	//   ....[6]....
        /*00c4*/ 	.word	0x00000bd0


	//   ....[7]....
        /*00c8*/ 	.word	0x00000e10


	//   ....[8]....
        /*00cc*/ 	.word	0x00001fe0


	//   ....[9]....
        /*00d0*/ 	.word	0x00002e50


	//   ....[10]....
        /*00d4*/ 	.word	0x00003320


	//   ....[11]....
        /*00d8*/ 	.word	0x00003350


	//   ....[12]....
        /*00dc*/ 	.word	0x00003f70


	//   ....[13]....
        /*00e0*/ 	.word	0x00004180


	//----- nvinfo : EIATTR_VRC_CTA_INIT_COUNT
	.align		4
.L_43:
        /*00e4*/ 	.byte	0x02, 0x4a
        /*00e6*/ 	.byte	0x80
	.zero		1


	//----- nvinfo : EIATTR_SYSCALL_OFFSETS
	.align		4
        /*00e8*/ 	.byte	0x04, 0x46
        /*00ea*/ 	.short	(.L_45 - .L_44)


	//   ....[0]....
.L_44:
        /*00ec*/ 	.word	0x000057e0


	//   ....[1]....
        /*00f0*/ 	.word	0x00005920


	//   ....[2]....
        /*00f4*/ 	.word	0x00006180


	//   ....[3]....
        /*00f8*/ 	.word	0x00007780


	//----- nvinfo : EIATTR_MBARRIER_INSTR_OFFSETS
	.align		4
.L_45:
        /*00fc*/ 	.byte	0x04, 0x39
        /*00fe*/ 	.short	(.L_47 - .L_46)


	//   ....[0]....
.L_46:
        /*0100*/ 	.word	0x000005f0
        /*0104*/ 	.word	0x000000ff
        /*0108*/ 	.word	0x00000000
        /*010c*/ 	.short	0x0100
        /*010e*/ 	.byte	0x08
	.zero		1


	//   ....[1]....
        /*0110*/ 	.word	0x00000600
        /*0114*/ 	.word	0x000000ff
        /*0118*/ 	.word	0x00000028
        /*011c*/ 	.short	0x0100
        /*011e*/ 	.byte	0x08
	.zero		1


	//   ....[2]....
        /*0120*/ 	.word	0x00000610
        /*0124*/ 	.word	0x000000ff
        /*0128*/ 	.word	0x00000008
        /*012c*/ 	.short	0x0100
        /*012e*/ 	.byte	0x08
	.zero		1


	//   ....[3]....
        /*0130*/ 	.word	0x00000620
        /*0134*/ 	.word	0x000000ff
        /*0138*/ 	.word	0x00000030
        /*013c*/ 	.short	0x0100
        /*013e*/ 	.byte	0x08
	.zero		1


	//   ....[4]....
        /*0140*/ 	.word	0x00000630
        /*0144*/ 	.word	0x000000ff
        /*0148*/ 	.word	0x00000010
        /*014c*/ 	.short	0x0100
        /*014e*/ 	.byte	0x08
	.zero		1


	//   ....[5]....
        /*0150*/ 	.word	0x00000640
        /*0154*/ 	.word	0x000000ff
        /*0158*/ 	.word	0x00000038
        /*015c*/ 	.short	0x0100
        /*015e*/ 	.byte	0x08
	.zero		1


	//   ....[6]....
        /*0160*/ 	.word	0x00000650
        /*0164*/ 	.word	0x000000ff
        /*0168*/ 	.word	0x00000018
        /*016c*/ 	.short	0x0100
        /*016e*/ 	.byte	0x08
	.zero		1


	//   ....[7]....
        /*0170*/ 	.word	0x00000660
        /*0174*/ 	.word	0x000000ff
        /*0178*/ 	.word	0x00000040
        /*017c*/ 	.short	0x0100
        /*017e*/ 	.byte	0x08
	.zero		1


	//   ....[8]....
        /*0180*/ 	.word	0x00000670
        /*0184*/ 	.word	0x000000ff
        /*0188*/ 	.word	0x00000020
        /*018c*/ 	.short	0x0100
        /*018e*/ 	.byte	0x08
	.zero		1


	//   ....[9]....
        /*0190*/ 	.word	0x00000680
        /*0194*/ 	.word	0x000000ff
        /*0198*/ 	.word	0x00000048
        /*019c*/ 	.short	0x0100
        /*019e*/ 	.byte	0x08
	.zero		1


	//   ....[10]....
        /*01a0*/ 	.word	0x000007a0
        /*01a4*/ 	.word	0x000000ff
        /*01a8*/ 	.word	0x00000050
        /*01ac*/ 	.short	0x0100
        /*01ae*/ 	.byte	0x09
	.zero		1


	//   ....[11]....
        /*01b0*/ 	.word	0x000007b0
        /*01b4*/ 	.word	0x000000ff
        /*01b8*/ 	.word	0x00000060
        /*01bc*/ 	.short	0x0100
        /*01be*/ 	.byte	0x09
	.zero		1


	//   ....[12]....
        /*01c0*/ 	.word	0x000007c0
        /*01c4*/ 	.word	0x000000ff
        /*01c8*/ 	.word	0x00000058
        /*01cc*/ 	.short	0x0100
        /*01ce*/ 	.byte	0x09
	.zero		1


	//   ....[13]....
        /*01d0*/ 	.word	0x000007d0
        /*01d4*/ 	.word	0x000000ff
        /*01d8*/ 	.word	0x00000068
        /*01dc*/ 	.short	0x0100
        /*01de*/ 	.byte	0x09
	.zero		1


	//   ....[14]....
        /*01e0*/ 	.word	0x000008b0
        /*01e4*/ 	.word	0x000000ff
        /*01e8*/ 	.word	0x00000070
        /*01ec*/ 	.short	0x0100
        /*01ee*/ 	.byte	0x08
	.zero		1


	//   ....[15]....
        /*01f0*/ 	.word	0x000008c0
        /*01f4*/ 	.word	0x000000ff
        /*01f8*/ 	.word	0x00000078
        /*01fc*/ 	.short	0x0100
        /*01fe*/ 	.byte	0x08
	.zero		1


	//   ....[16]....
        /*0200*/ 	.word	0x000009f0
        /*0204*/ 	.word	0x000000ff
        /*0208*/ 	.word	0x00000080
        /*020c*/ 	.short	0x0100
        /*020e*/ 	.byte	0x08
	.zero		1


	//   ....[17]....
        /*0210*/ 	.word	0x00000a00
        /*0214*/ 	.word	0x000000ff
        /*0218*/ 	.word	0x00000090
        /*021c*/ 	.short	0x0100
        /*021e*/ 	.byte	0x08
	.zero		1


	//   ....[18]....
        /*0220*/ 	.word	0x00000a10
        /*0224*/ 	.word	0x000000ff
        /*0228*/ 	.word	0x00000088
        /*022c*/ 	.short	0x0100
        /*022e*/ 	.byte	0x08
	.zero		1


	//   ....[19]....
        /*0230*/ 	.word	0x00000a20
        /*0234*/ 	.word	0x000000ff
        /*0238*/ 	.word	0x00000098
        /*023c*/ 	.short	0x0100
        /*023e*/ 	.byte	0x08
	.zero		1


	//   ....[20]....
        /*0240*/ 	.word	0x00000b40
        /*0244*/ 	.word	0x000000ff
        /*0248*/ 	.word	0x000000a0
        /*024c*/ 	.short	0x0100
        /*024e*/ 	.byte	0x09
	.zero		1


	//   ....[21]....
        /*0250*/ 	.word	0x00000b50
        /*0254*/ 	.word	0x000000ff
        /*0258*/ 	.word	0x000000c0
        /*025c*/ 	.short	0x0100
        /*025e*/ 	.byte	0x09
	.zero		1


	//   ....[22]....
        /*0260*/ 	.word	0x00000b60
        /*0264*/ 	.word	0x000000ff
        /*0268*/ 	.word	0x000000a8
        /*026c*/ 	.short	0x0100
        /*026e*/ 	.byte	0x09
	.zero		1


	//   ....[23]....
        /*0270*/ 	.word	0x00000b70
        /*0274*/ 	.word	0x000000ff
        /*0278*/ 	.word	0x000000c8
        /*027c*/ 	.short	0x0100
        /*027e*/ 	.byte	0x09
	.zero		1


	//   ....[24]....
        /*0280*/ 	.word	0x00000b80
        /*0284*/ 	.word	0x000000ff
        /*0288*/ 	.word	0x000000b0
        /*028c*/ 	.short	0x0100
        /*028e*/ 	.byte	0x09
	.zero		1


	//   ....[25]....
        /*0290*/ 	.word	0x00000b90
        /*0294*/ 	.word	0x000000ff
        /*0298*/ 	.word	0x000000d0
        /*029c*/ 	.short	0x0100
        /*029e*/ 	.byte	0x09
	.zero		1


	//   ....[26]....
        /*02a0*/ 	.word	0x00000ba0
        /*02a4*/ 	.word	0x000000ff
        /*02a8*/ 	.word	0x000000b8
        /*02ac*/ 	.short	0x0100
        /*02ae*/ 	.byte	0x09
	.zero		1


	//   ....[27]....
        /*02b0*/ 	.word	0x00000bb0
        /*02b4*/ 	.word	0x000000ff
        /*02b8*/ 	.word	0x000000d8
        /*02bc*/ 	.short	0x0100
        /*02be*/ 	.byte	0x09
	.zero		1


	//   ....[28]....
        /*02c0*/ 	.word	0x00000ca0
        /*02c4*/ 	.word	0x000000ff
        /*02c8*/ 	.word	0x000000e0
        /*02cc*/ 	.short	0x0100
        /*02ce*/ 	.byte	0x08
	.zero		1


	//   ....[29]....
        /*02d0*/ 	.word	0x00000cb0
        /*02d4*/ 	.word	0x000000ff
        /*02d8*/ 	.word	0x000000f0
        /*02dc*/ 	.short	0x0100
        /*02de*/ 	.byte	0x08
	.zero		1


	//   ....[30]....
        /*02e0*/ 	.word	0x00000cc0
        /*02e4*/ 	.word	0x000000ff
        /*02e8*/ 	.word	0x000000e8
        /*02ec*/ 	.short	0x0100
        /*02ee*/ 	.byte	0x08
	.zero		1


	//   ....[31]....
        /*02f0*/ 	.word	0x00000cd0
        /*02f4*/ 	.word	0x000000ff
        /*02f8*/ 	.word	0x000000f8
        /*02fc*/ 	.short	0x0100
        /*02fe*/ 	.byte	0x08
	.zero		1


	//   ....[32]....
        /*0300*/ 	.word	0x00000dc0
        /*0304*/ 	.word	0x000000ff
        /*0308*/ 	.word	0x00000100
        /*030c*/ 	.short	0x0100
        /*030e*/ 	.byte	0x06
	.zero		1


	//   ....[33]....
        /*0310*/ 	.word	0x000017e0
        /*0314*/ 	.word	0x00000003
        /*0318*/ 	.word	0x000000f0
        /*031c*/ 	.short	0x010a
        /*031e*/ 	.byte	0xff
	.zero		1


	//   ....[34]....
        /*0320*/ 	.word	0x00001810
        /*0324*/ 	.word	0x00000003
        /*0328*/ 	.word	0x000000e0
        /*032c*/ 	.short	0x0101
        /*032e*/ 	.byte	0xff
	.zero		1


	//   ....[35]....
        /*0330*/ 	.word	0x00001910
        /*0334*/ 	.word	0x000000ff
        /*0338*/ 	.word	0x00000028
        /*033c*/ 	.short	0x010a
        /*033e*/ 	.byte	0x08
	.zero		1


	//   ....[36]....
        /*0340*/ 	.word	0x000019e0
        /*0344*/ 	.word	0x000000ff
        /*0348*/ 	.word	0x00000028
        /*034c*/ 	.short	0x010a
        /*034e*/ 	.byte	0x21
	.zero		1


	//   ....[37]....
        /*0350*/ 	.word	0x00001b90
        /*0354*/ 	.word	0x000000ff
        /*0358*/ 	.word	0x00000028
        /*035c*/ 	.short	0x010a
        /*035e*/ 	.byte	0x08
	.zero		1


	//   ....[38]....
        /*0360*/ 	.word	0x00001c90
        /*0364*/ 	.word	0x000000ff
        /*0368*/ 	.word	0x00000078
        /*036c*/ 	.short	0x0101
        /*036e*/ 	.byte	0x04
	.zero		1


	//   ....[39]....
        /*0370*/ 	.word	0x00001cb0
        /*0374*/ 	.word	0x000000ff
        /*0378*/ 	.word	0x00000028
        /*037c*/ 	.short	0x010a
        /*037e*/ 	.byte	0x08
	.zero		1


	//   ....[40]....
        /*0380*/ 	.word	0x00001d30
        /*0384*/ 	.word	0x000000ff
        /*0388*/ 	.word	0x00000028
        /*038c*/ 	.short	0x010a
        /*038e*/ 	.byte	0x11
	.zero		1


	//   ....[41]....
        /*0390*/ 	.word	0x00001ec0
        /*0394*/ 	.word	0x000000ff
        /*0398*/ 	.word	0x00000028
        /*039c*/ 	.short	0x010a
        /*039e*/ 	.byte	0x08
	.zero		1


	//   ....[42]....
        /*03a0*/ 	.word	0x00002010
        /*03a4*/ 	.word	0x00000002
        /*03a8*/ 	.word	0x00000080
        /*03ac*/ 	.short	0x010a
        /*03ae*/ 	.byte	0xff
	.zero		1


	//   ....[43]....
        /*03b0*/ 	.word	0x000020d0
        /*03b4*/ 	.word	0x00000002
        /*03b8*/ 	.word	0x00000000
        /*03bc*/ 	.short	0x0101
        /*03be*/ 	.byte	0xff
	.zero		1


	//   ....[44]....
        /*03c0*/ 	.word	0x00002630
        /*03c4*/ 	.word	0x000000ff
        /*03c8*/ 	.word	0x00000000
        /*03cc*/ 	.short	0x010a
        /*03ce*/ 	.byte	0x05
	.zero		1


	//   ....[45]....
        /*03d0*/ 	.word	0x000026c0
        /*03d4*/ 	.word	0x000000ff
        /*03d8*/ 	.word	0x00000000
        /*03dc*/ 	.short	0x010a
        /*03de*/ 	.byte	0x05
	.zero		1


	//   ....[46]....
        /*03e0*/ 	.word	0x00002750
        /*03e4*/ 	.word	0x000000ff
        /*03e8*/ 	.word	0x00000000
        /*03ec*/ 	.short	0x010a
        /*03ee*/ 	.byte	0x05
	.zero		1


	//   ....[47]....
        /*03f0*/ 	.word	0x000027e0
        /*03f4*/ 	.word	0x000000ff
        /*03f8*/ 	.word	0x00000000
        /*03fc*/ 	.short	0x010a
        /*03fe*/ 	.byte	0x05
	.zero		1


	//   ....[48]....
        /*0400*/ 	.word	0x00002880
        /*0404*/ 	.word	0x00000000
        /*0408*/ 	.word	0x00000000
        /*040c*/ 	.short	0x010a
        /*040e*/ 	.byte	0xff
	.zero		1


	//   ....[49]....
        /*0410*/ 	.word	0x000029b0
        /*0414*/ 	.word	0x00000000
        /*0418*/ 	.word	0x000000e0
        /*041c*/ 	.short	0x010a
        /*041e*/ 	.byte	0xff
	.zero		1


	//   ....[50]....
        /*0420*/ 	.word	0x00002a20
        /*0424*/ 	.word	0x00000004
        /*0428*/ 	.word	0x00000000
        /*042c*/ 	.short	0x0101
        /*042e*/ 	.byte	0xff
	.zero		1


	//   ....[51]....
        /*0430*/ 	.word	0x00002a40
        /*0434*/ 	.word	0x000000ff
        /*0438*/ 	.word	0x00000090
        /*043c*/ 	.short	0x010a
        /*043e*/ 	.byte	0x05
	.zero		1


	//   ....[52]....
        /*0440*/ 	.word	0x00002b60
        /*0444*/ 	.word	0x00000000
        /*0448*/ 	.word	0x00000080
        /*044c*/ 	.short	0x010a
        /*044e*/ 	.byte	0xff
	.zero		1


	//   ....[53]....
        /*0450*/ 	.word	0x00002c60
        /*0454*/ 	.word	0x00000000
        /*0458*/ 	.word	0x00000000
        /*045c*/ 	.short	0x0101
        /*045e*/ 	.byte	0xff
	.zero		1


	//   ....[54]....
        /*0460*/ 	.word	0x00002cf0
        /*0464*/ 	.word	0x000000ff
        /*0468*/ 	.word	0x00000090
        /*046c*/ 	.short	0x0106
        /*046e*/ 	.byte	0x05
	.zero		1


	//   ....[55]....
        /*0470*/ 	.word	0x00002d10
        /*0474*/ 	.word	0x000000ff
        /*0478*/ 	.word	0x00000090
        /*047c*/ 	.short	0x010a
        /*047e*/ 	.byte	0x05
	.zero		1


	//   ....[56]....
        /*0480*/ 	.word	0x00002da0
        /*0484*/ 	.word	0x000000ff
        /*0488*/ 	.word	0x00000090
        /*048c*/ 	.short	0x0106
        /*048e*/ 	.byte	0x04
	.zero		1


	//   ....[57]....
        /*0490*/ 	.word	0x00002de0
        /*0494*/ 	.word	0x00000000
        /*0498*/ 	.word	0x00000090
        /*049c*/ 	.short	0x010a
        /*049e*/ 	.byte	0xff
	.zero		1


	//   ....[58]....
        /*04a0*/ 	.word	0x00003020
        /*04a4*/ 	.word	0x000000ff
        /*04a8*/ 	.word	0x00000008
        /*04ac*/ 	.short	0x010a
        /*04ae*/ 	.byte	0x06
	.zero		1


	//   ....[59]....
        /*04b0*/ 	.word	0x00003040
        /*04b4*/ 	.word	0x000000ff
        /*04b8*/ 	.word	0x00000008
        /*04bc*/ 	.short	0x010a
        /*04be*/ 	.byte	0x06
	.zero		1


	//   ....[60]....
        /*04c0*/ 	.word	0x000031d0
        /*04c4*/ 	.word	0x000000ff
        /*04c8*/ 	.word	0x00000008
        /*04cc*/ 	.short	0x010a
        /*04ce*/ 	.byte	0x06
	.zero		1


	//   ....[61]....
        /*04d0*/ 	.word	0x000031f0
        /*04d4*/ 	.word	0x000000ff
        /*04d8*/ 	.word	0x00000008
        /*04dc*/ 	.short	0x010a
        /*04de*/ 	.byte	0x06
	.zero		1


	//   ....[62]....
        /*04e0*/ 	.word	0x000032b0
        /*04e4*/ 	.word	0x000000ff
        /*04e8*/ 	.word	0x00000000
        /*04ec*/ 	.short	0x0101
        /*04ee*/ 	.byte	0x07
	.zero		1


	//   ....[63]....
        /*04f0*/ 	.word	0x000035f0
        /*04f4*/ 	.word	0x00000000
        /*04f8*/ 	.word	0x00000080
        /*04fc*/ 	.short	0x010a
        /*04fe*/ 	.byte	0xff
	.zero		1


	//   ....[64]....
        /*0500*/ 	.word	0x000036b0
        /*0504*/ 	.word	0x00000000
        /*0508*/ 	.word	0x00000000
        /*050c*/ 	.short	0x0101
        /*050e*/ 	.byte	0xff
	.zero		1


	//   ....[65]....
        /*0510*/ 	.word	0x00003770
        /*0514*/ 	.word	0x000000ff
        /*0518*/ 	.word	0x00000000
        /*051c*/ 	.short	0x010a
        /*051e*/ 	.byte	0x08
	.zero		1


	//   ....[66]....
        /*0520*/ 	.word	0x00003780
        /*0524*/ 	.word	0x000000ff
        /*0528*/ 	.word	0x000000c0
        /*052c*/ 	.short	0x010a
        /*052e*/ 	.byte	0x09
	.zero		1


	//   ....[67]....
        /*0530*/ 	.word	0x00003830
        /*0534*/ 	.word	0x000000ff
        /*0538*/ 	.word	0x00000000
        /*053c*/ 	.short	0x010a
        /*053e*/ 	.byte	0x08
	.zero		1


	//   ....[68]....
        /*0540*/ 	.word	0x00003960
        /*0544*/ 	.word	0x000000ff
        /*0548*/ 	.word	0x00000000
        /*054c*/ 	.short	0x010a
        /*054e*/ 	.byte	0x1e
	.zero		1


	//   ....[69]....
        /*0550*/ 	.word	0x00003c60
        /*0554*/ 	.word	0x000000ff
        /*0558*/ 	.word	0x00000000
        /*055c*/ 	.short	0x010a
        /*055e*/ 	.byte	0x08
	.zero		1


	//   ....[70]....
        /*0560*/ 	.word	0x00003cf0
        /*0564*/ 	.word	0x000000ff
        /*0568*/ 	.word	0x00000000
        /*056c*/ 	.short	0x010a
        /*056e*/ 	.byte	0x08
	.zero		1


	//   ....[71]....
        /*0570*/ 	.word	0x00003d80
        /*0574*/ 	.word	0x000000ff
        /*0578*/ 	.word	0x00000000
        /*057c*/ 	.short	0x010a
        /*057e*/ 	.byte	0x08
	.zero		1


	//   ....[72]....
        /*0580*/ 	.word	0x00003e20
        /*0584*/ 	.word	0x00000000
        /*0588*/ 	.word	0x00000000
        /*058c*/ 	.short	0x010a
        /*058e*/ 	.byte	0xff
	.zero		1


	//   ....[73]....
        /*0590*/ 	.word	0x00003e60
        /*0594*/ 	.word	0x00000000
        /*0598*/ 	.word	0x00000000
        /*059c*/ 	.short	0x010a
        /*059e*/ 	.byte	0xff
	.zero		1


	//   ....[74]....
        /*05a0*/ 	.word	0x00003ed0
        /*05a4*/ 	.word	0x000000ff
        /*05a8*/ 	.word	0x00000000
        /*05ac*/ 	.short	0x0101
        /*05ae*/ 	.byte	0x05
	.zero		1


	//   ....[75]....
        /*05b0*/ 	.word	0x00003f10
        /*05b4*/ 	.word	0x000000ff
        /*05b8*/ 	.word	0x00000100
        /*05bc*/ 	.short	0x010a
        /*05be*/ 	.byte	0x07
	.zero		1


	//   ....[76]....
        /*05c0*/ 	.word	0x00003f60
        /*05c4*/ 	.word	0x000000ff
        /*05c8*/ 	.word	0x00000000
        /*05cc*/ 	.short	0x0101
        /*05ce*/ 	.byte	0x05
	.zero		1


	//   ....[77]....
        /*05d0*/ 	.word	0x00004390
        /*05d4*/ 	.word	0x00000000
        /*05d8*/ 	.word	0x00000080
        /*05dc*/ 	.short	0x010a
        /*05de*/ 	.byte	0xff
	.zero		1


	//   ....[78]....
        /*05e0*/ 	.word	0x00004450
        /*05e4*/ 	.word	0x00000000
        /*05e8*/ 	.word	0x00000000
        /*05ec*/ 	.short	0x0101
        /*05ee*/ 	.byte	0xff
	.zero		1


	//   ....[79]....
        /*05f0*/ 	.word	0x00004770
        /*05f4*/ 	.word	0x000000ff
        /*05f8*/ 	.word	0x00000078
        /*05fc*/ 	.short	0x010a
        /*05fe*/ 	.byte	0x06
	.zero		1


	//   ....[80]....
        /*0600*/ 	.word	0x00004960
        /*0604*/ 	.word	0x000000ff
        /*0608*/ 	.word	0x00000060
        /*060c*/ 	.short	0x010a
        /*060e*/ 	.byte	0x06
	.zero		1


	//   ....[81]....
        /*0610*/ 	.word	0x00004b30
        /*0614*/ 	.word	0x000000ff
        /*0618*/ 	.word	0x00000050
        /*061c*/ 	.short	0x010b
        /*061e*/ 	.byte	0x06
	.zero		1


	//   ....[82]....
        /*0620*/ 	.word	0x00004ba0
        /*0624*/ 	.word	0x000000ff
        /*0628*/ 	.word	0x00000000
        /*062c*/ 	.short	0x0101
        /*062e*/ 	.byte	0x08
	.zero		1


	//   ....[83]....
        /*0630*/ 	.word	0x00004bd0
        /*0634*/ 	.word	0x000000ff
        /*0638*/ 	.word	0x00000068
        /*063c*/ 	.short	0x010a
        /*063e*/ 	.byte	0x06
	.zero		1


	//   ....[84]....
        /*0640*/ 	.word	0x00004de0
        /*0644*/ 	.word	0x000000ff
        /*0648*/ 	.word	0x00000058
        /*064c*/ 	.short	0x010b
        /*064e*/ 	.byte	0x06
	.zero		1


	//   ....[85]....
        /*0650*/ 	.word	0x00004e00
        /*0654*/ 	.word	0x000000ff
        /*0658*/ 	.word	0x00000000
        /*065c*/ 	.short	0x0101
        /*065e*/ 	.byte	0x0d
	.zero		1


	//   ....[86]....
        /*0660*/ 	.word	0x00004e30
        /*0664*/ 	.word	0x000000ff
        /*0668*/ 	.word	0x00000060
        /*066c*/ 	.short	0x010a
        /*066e*/ 	.byte	0x06
	.zero		1


	//   ....[87]....
        /*0670*/ 	.word	0x00004e70
        /*0674*/ 	.word	0x00000000
        /*0678*/ 	.word	0x00000068
        /*067c*/ 	.short	0x010a
        /*067e*/ 	.byte	0xff
	.zero		1


	//   ....[88]....
        /*0680*/ 	.word	0x000051b0
        /*0684*/ 	.word	0x00000000
        /*0688*/ 	.word	0x00000080
        /*068c*/ 	.short	0x010a
        /*068e*/ 	.byte	0xff
	.zero		1


	//   ....[89]....
        /*0690*/ 	.word	0x000052c0
        /*0694*/ 	.word	0x00000000
        /*0698*/ 	.word	0x00000000
        /*069c*/ 	.short	0x0101
        /*069e*/ 	.byte	0xff
	.zero		1


	//   ....[90]....
        /*06a0*/ 	.word	0x00005d20
        /*06a4*/ 	.word	0x00000003
        /*06a8*/ 	.word	0x00000050
        /*06ac*/ 	.short	0x010a
        /*06ae*/ 	.byte	0xff
	.zero		1


	//   ....[91]....
        /*06b0*/ 	.word	0x00005d60
        /*06b4*/ 	.word	0x000000ab
        /*06b8*/ 	.word	0x000000a0
        /*06bc*/ 	.short	0x010a
        /*06be*/ 	.byte	0xff
	.zero		1


	//   ....[92]....
        /*06c0*/ 	.word	0x00005ea0
        /*06c4*/ 	.word	0x00000003
        /*06c8*/ 	.word	0x00000050
        /*06cc*/ 	.short	0x010a
        /*06ce*/ 	.byte	0xff
	.zero		1


	//   ....[93]....
        /*06d0*/ 	.word	0x00005fe0
        /*06d4*/ 	.word	0x00000000
        /*06d8*/ 	.word	0x00000000
        /*06dc*/ 	.short	0x0101
        /*06de*/ 	.byte	0xff
	.zero		1


	//   ....[94]....
        /*06e0*/ 	.word	0x00006060
        /*06e4*/ 	.word	0x000000ab
        /*06e8*/ 	.word	0x000000a0
        /*06ec*/ 	.short	0x010a
        /*06ee*/ 	.byte	0xff
	.zero		1


	//   ....[95]....
        /*06f0*/ 	.word	0x000073f0
        /*06f4*/ 	.word	0x0000007c
        /*06f8*/ 	.word	0x00000050
        /*06fc*/ 	.short	0x010a
        /*06fe*/ 	.byte	0xff
	.zero		1


	//   ....[96]....
        /*0700*/ 	.word	0x000074c0
        /*0704*/ 	.word	0x0000007c
        /*0708*/ 	.word	0x00000050
        /*070c*/ 	.short	0x010a
        /*070e*/ 	.byte	0xff
	.zero		1


	//   ....[97]....
        /*0710*/ 	.word	0x00007620
        /*0714*/ 	.word	0x00000003
        /*0718*/ 	.word	0x00000000
        /*071c*/ 	.short	0x0101
        /*071e*/ 	.byte	0xff
	.zero		1


	//   ....[98]....
        /*0720*/ 	.word	0x00007900
        /*0724*/ 	.word	0x000000ab
        /*0728*/ 	.word	0x00000000
        /*072c*/ 	.short	0x0101
        /*072e*/ 	.byte	0xff
	.zero		1


	//   ....[99]....
        /*0730*/ 	.word	0x00008b70
        /*0734*/ 	.word	0x00000003
        /*0738*/ 	.word	0x000000f0
        /*073c*/ 	.short	0x010a
        /*073e*/ 	.byte	0xff
	.zero		1


	//   ....[100]....
        /*0740*/ 	.word	0x00008bd0
        /*0744*/ 	.word	0x00000002
        /*0748*/ 	.word	0x00000028
        /*074c*/ 	.short	0x010a
        /*074e*/ 	.byte	0xff
	.zero		1


	//   ....[101]....
        /*0750*/ 	.word	0x00008c30
        /*0754*/ 	.word	0x00000002
        /*0758*/ 	.word	0x00000028
        /*075c*/ 	.short	0x010a
        /*075e*/ 	.byte	0xff
	.zero		1


	//   ....[102]....
        /*0760*/ 	.word	0x00008c80
        /*0764*/ 	.word	0x00000002
        /*0768*/ 	.word	0x00000080
        /*076c*/ 	.short	0x010a
        /*076e*/ 	.byte	0xff
	.zero		1


	//   ....[103]....
        /*0770*/ 	.word	0x00008ce0
        /*0774*/ 	.word	0x00000000
        /*0778*/ 	.word	0x00000000
        /*077c*/ 	.short	0x010a
        /*077e*/ 	.byte	0xff
	.zero		1


	//   ....[104]....
        /*0780*/ 	.word	0x00008d40
        /*0784*/ 	.word	0x00000000
        /*0788*/ 	.word	0x00000000
        /*078c*/ 	.short	0x010a
        /*078e*/ 	.byte	0xff
	.zero		1


	//   ....[105]....
        /*0790*/ 	.word	0x00008da0
        /*0794*/ 	.word	0x00000000
        /*0798*/ 	.word	0x00000000
        /*079c*/ 	.short	0x010a
        /*079e*/ 	.byte	0xff
	.zero		1


	//   ....[106]....
        /*07a0*/ 	.word	0x00008e00
        /*07a4*/ 	.word	0x00000000
        /*07a8*/ 	.word	0x00000000
        /*07ac*/ 	.short	0x010a
        /*07ae*/ 	.byte	0xff
	.zero		1


	//   ....[107]....
        /*07b0*/ 	.word	0x00008e50
        /*07b4*/ 	.word	0x00000000
        /*07b8*/ 	.word	0x000000e0
        /*07bc*/ 	.short	0x010a
        /*07be*/ 	.byte	0xff
	.zero		1


	//   ....[108]....
        /*07c0*/ 	.word	0x00008eb0
        /*07c4*/ 	.word	0x00000000
        /*07c8*/ 	.word	0x00000090
        /*07cc*/ 	.short	0x010a
        /*07ce*/ 	.byte	0xff
	.zero		1


	//   ....[109]....
        /*07d0*/ 	.word	0x00008f00
        /*07d4*/ 	.word	0x00000000
        /*07d8*/ 	.word	0x00000080
        /*07dc*/ 	.short	0x010a
        /*07de*/ 	.byte	0xff
	.zero		1


	//   ....[110]....
        /*07e0*/ 	.word	0x00008f60
        /*07e4*/ 	.word	0x00000000
        /*07e8*/ 	.word	0x00000090
        /*07ec*/ 	.short	0x010a
        /*07ee*/ 	.byte	0xff
	.zero		1


	//   ....[111]....
        /*07f0*/ 	.word	0x00008fc0
        /*07f4*/ 	.word	0x00000004
        /*07f8*/ 	.word	0x00000008
        /*07fc*/ 	.short	0x010a
        /*07fe*/ 	.byte	0xff
	.zero		1


	//   ....[112]....
        /*0800*/ 	.word	0x000090a0
        /*0804*/ 	.word	0x00000002
        /*0808*/ 	.word	0x00000008
        /*080c*/ 	.short	0x010a
        /*080e*/ 	.byte	0xff
	.zero		1


	//   ....[113]....
        /*0810*/ 	.word	0x000090f0
        /*0814*/ 	.word	0x00000000
        /*0818*/ 	.word	0x00000080
        /*081c*/ 	.short	0x010a
        /*081e*/ 	.byte	0xff
	.zero		1


	//   ....[114]....
        /*0820*/ 	.word	0x00009150
        /*0824*/ 	.word	0x00000000
        /*0828*/ 	.word	0x000000c0
        /*082c*/ 	.short	0x010a
        /*082e*/ 	.byte	0xff
	.zero		1


	//   ....[115]....
        /*0830*/ 	.word	0x000091b0
        /*0834*/ 	.word	0x00000000
        /*0838*/ 	.word	0x00000000
        /*083c*/ 	.short	0x010a
        /*083e*/ 	.byte	0xff
	.zero		1


	//   ....[116]....
        /*0840*/ 	.word	0x00009210
        /*0844*/ 	.word	0x00000000
        /*0848*/ 	.word	0x00000000
        /*084c*/ 	.short	0x010a
        /*084e*/ 	.byte	0xff
	.zero		1


	//   ....[117]....
        /*0850*/ 	.word	0x00009270
        /*0854*/ 	.word	0x00000000
        /*0858*/ 	.word	0x00000000
        /*085c*/ 	.short	0x010a
        /*085e*/ 	.byte	0xff
	.zero		1


	//   ....[118]....
        /*0860*/ 	.word	0x000092d0
        /*0864*/ 	.word	0x00000000
        /*0868*/ 	.word	0x00000000
        /*086c*/ 	.short	0x010a
        /*086e*/ 	.byte	0xff
	.zero		1


	//   ....[119]....
        /*0870*/ 	.word	0x00009330
        /*0874*/ 	.word	0x00000000
        /*0878*/ 	.word	0x00000100
        /*087c*/ 	.short	0x010a
        /*087e*/ 	.byte	0xff
	.zero		1


	//   ....[120]....
        /*0880*/ 	.word	0x00009380
        /*0884*/ 	.word	0x00000000
        /*0888*/ 	.word	0x00000080
        /*088c*/ 	.short	0x010a
        /*088e*/ 	.byte	0xff
	.zero		1


	//   ....[121]....
        /*0890*/ 	.word	0x000093e0
        /*0894*/ 	.word	0x00000000
        /*0898*/ 	.word	0x00000078
        /*089c*/ 	.short	0x010a
        /*089e*/ 	.byte	0xff
	.zero		1


	//   ....[122]....
        /*08a0*/ 	.word	0x00009440
        /*08a4*/ 	.word	0x00000003
        /*08a8*/ 	.word	0x00000060
        /*08ac*/ 	.short	0x010a
        /*08ae*/ 	.byte	0xff
	.zero		1


	//   ....[123]....
        /*08b0*/ 	.word	0x000094a0
        /*08b4*/ 	.word	0x00000003
        /*08b8*/ 	.word	0x00000068
        /*08bc*/ 	.short	0x010a
        /*08be*/ 	.byte	0xff
	.zero		1


	//   ....[124]....
        /*08c0*/ 	.word	0x00009500
        /*08c4*/ 	.word	0x00000000
        /*08c8*/ 	.word	0x00000060
        /*08cc*/ 	.short	0x010a
        /*08ce*/ 	.byte	0xff
	.zero		1


	//   ....[125]....
        /*08d0*/ 	.word	0x00009550
        /*08d4*/ 	.word	0x00000000
        /*08d8*/ 	.word	0x00000080
        /*08dc*/ 	.short	0x010a
        /*08de*/ 	.byte	0xff
	.zero		1


	//   ....[126]....
        /*08e0*/ 	.word	0x000095a0
        /*08e4*/ 	.word	0x00000003
        /*08e8*/ 	.word	0x00000050
        /*08ec*/ 	.short	0x010a
        /*08ee*/ 	.byte	0xff
	.zero		1


	//   ....[127]....
        /*08f0*/ 	.word	0x000095f0
        /*08f4*/ 	.word	0x000000ab
        /*08f8*/ 	.word	0x000000a0
        /*08fc*/ 	.short	0x010a
        /*08fe*/ 	.byte	0xff
	.zero		1


	//   ....[128]....
        /*0900*/ 	.word	0x00009640
        /*0904*/ 	.word	0x0000007c
        /*0908*/ 	.word	0x00000050
        /*090c*/ 	.short	0x010a
        /*090e*/ 	.byte	0xff
	.zero		1


	//----- nvinfo : EIATTR_NUM_MBARRIERS
	.align		4
.L_47:
        /*0910*/ 	.byte	0x03, 0x38
        /*0912*/ 	.short	0x0021


	//----- nvinfo : EIATTR_EXIT_INSTR_OFFSETS
	.align		4
        /*0914*/ 	.byte	0x04, 0x1c
        /*0916*/ 	.short	(.L_49 - .L_48)


	//   ....[0]....
.L_48:
        /*0918*/ 	.word	0x000028b0


	//   ....[1]....
        /*091c*/ 	.word	0x00002db0


	//   ....[2]....
        /*0920*/ 	.word	0x00002e10


	//   ....[3]....
        /*0924*/ 	.word	0x00004190


	//   ....[4]....
        /*0928*/ 	.word	0x00004ea0


	//   ....[5]....
        /*092c*/ 	.word	0x00004ee0


	//   ....[6]....
        /*0930*/ 	.word	0x00008b60


	//----- nvinfo : EIATTR_MAX_THREADS
	.align		4
.L_49:
        /*0934*/ 	.byte	0x04, 0x05
        /*0936*/ 	.short	(.L_51 - .L_50)
.L_50:
        /*0938*/ 	.word	0x00000100
        /*093c*/ 	.word	0x00000001
        /*0940*/ 	.word	0x00000001


	//----- nvinfo : EIATTR_CRS_STACK_SIZE
	.align		4
.L_51:
        /*0944*/ 	.byte	0x04, 0x1e
        /*0946*/ 	.short	(.L_53 - .L_52)
.L_52:
        /*0948*/ 	.word	0x00000000


	//----- nvinfo : EIATTR_CBANK_PARAM_SIZE
	.align		4
.L_53:
        /*094c*/ 	.byte	0x03, 0x19
        /*094e*/ 	.short	0x0800


	//----- nvinfo : EIATTR_PARAM_CBANK
	.align		4
        /*0950*/ 	.byte	0x04, 0x0a
        /*0952*/ 	.short	(.L_55 - .L_54)
	.align		4
.L_54:
        /*0954*/ 	.word	index@(.nv.constant0._ZN7cutlass13device_kernelINS_4gemm6kernel13GemmUniversalIN4cute5tupleIJiiiiEEENS1_10collective13CollectiveMmaINS1_35MainloopSm100TmaUmmaWarpSpecializedILi5ELi2ELi4ENS5_IJNS4_1CILi2EEENSA_ILi1EEESC_EEEEENS5_IJNSA_ILi256EEENSA_ILi128EEESG_EEEaNS5_IJlSC_lEEEaSI_NS4_8TiledMMAINS4_8MMA_AtomIJNS4_21SM100_MMA_S8_2x1SM_SSIaaiLi256ELi128ELNS4_4UMMA5MajorE0ELSN_0ELNSM_8SaturateE0EEEEEENS4_6LayoutINS5_IJSC_SC_SC_EEENS5_IJNSA_ILi0EEEST_ST_EEEEENS5_IJNS4_10UnderscoreESW_SW_EEEEENS4_18SM100_TMA_2SM_LOADENS4_14ComposedLayoutINS4_7SwizzleILi3ELi4ELi3EEENS4_18smem_ptr_flag_bitsILi8EEENSR_INS5_IJNSA_ILi8EEESG_EEENS5_IJSG_SC_EEEEEEEvNS4_8identityESZ_S19_vS1A_EENS_8epilogue10collective18CollectiveEpilogueINS1C_23Sm100TmaWarpSpecializedILi2ELi2ELi64ELb0ELb0EEEJNS5_IJSG_SG_SG_EEENS5_IJNSR_ISG_SC_EENSR_INSA_ILi64EEESC_EEEEEaSI_aSI_NS1C_6fusion15FusionCallbacksIS1G_NS1M_17LinearCombinationIaiaiLNS_15FloatRoundStyleE2EEES1H_S1L_JEEENS4_5SM1004TMEM4LOAD26SM100_TMEM_LOAD_32dp32b64xENS4_13SM90_TMA_LOADENS10_INS11_ILi2ELi4ELi3EEES14_NSR_INS5_IJS15_S1J_EEENS5_IJS1J_SC_EEEEEEENS4_39AutoVectorizingCopyWithAssumedAlignmentILi128EEENS4_14SM90_TMA_STOREES21_S23_S23_EEEvvEEEEvNT_6ParamsE)
        /*0958*/ 	.short	0x0380
        /*095a*/ 	.short	0x0800


	//----- nvinfo : EIATTR_SW_WAR
	.align		4
.L_55:
        /*095c*/ 	.byte	0x04, 0x36
        /*095e*/ 	.short	(.L_57 - .L_56)
.L_56:
        /*0960*/ 	.word	0x00000008
.L_57:


//--------------------- .nv.callgraph             --------------------------
	.section	.nv.callgraph,"",@"SHT_CUDA_CALLGRAPH"
	.align	4
	.sectionentsize	8
	.align		4
        /*0000*/ 	.word	0x00000000
	.align		4
        /*0004*/ 	.word	0xffffffff
	.align		4
        /*0008*/ 	.word	index@(_ZN7cutlass13device_kernelINS_4gemm6kernel13GemmUniversalIN4cute5tupleIJiiiiEEENS1_10collective13CollectiveMmaINS1_35MainloopSm100TmaUmmaWarpSpecializedILi5ELi2ELi4ENS5_IJNS4_1CILi2EEENSA_ILi1EEESC_EEEEENS5_IJNSA_ILi256EEENSA_ILi128EEESG_EEEaNS5_IJlSC_lEEEaSI_NS4_8TiledMMAINS4_8MMA_AtomIJNS4_21SM100_MMA_S8_2x1SM_SSIaaiLi256ELi128ELNS4_4UMMA5MajorE0ELSN_0ELNSM_8SaturateE0EEEEEENS4_6LayoutINS5_IJSC_SC_SC_EEENS5_IJNSA_ILi0EEEST_ST_EEEEENS5_IJNS4_10UnderscoreESW_SW_EEEEENS4_18SM100_TMA_2SM_LOADENS4_14ComposedLayoutINS4_7SwizzleILi3ELi4ELi3EEENS4_18smem_ptr_flag_bitsILi8EEENSR_INS5_IJNSA_ILi8EEESG_EEENS5_IJSG_SC_EEEEEEEvNS4_8identityESZ_S19_vS1A_EENS_8epilogue10collective18CollectiveEpilogueINS1C_23Sm100TmaWarpSpecializedILi2ELi2ELi64ELb0ELb0EEEJNS5_IJSG_SG_SG_EEENS5_IJNSR_ISG_SC_EENSR_INSA_ILi64EEESC_EEEEEaSI_aSI_NS1C_6fusion15FusionCallbacksIS1G_NS1M_17LinearCombinationIaiaiLNS_15FloatRoundStyleE2EEES1H_S1L_JEEENS4_5SM1004TMEM4LOAD26SM100_TMEM_LOAD_32dp32b64xENS4_13SM90_TMA_LOADENS10_INS11_ILi2ELi4ELi3EEES14_NSR_INS5_IJS15_S1J_EEENS5_IJS1J_SC_EEEEEEENS4_39AutoVectorizingCopyWithAssumedAlignmentILi128EEENS4_14SM90_TMA_STOREES21_S23_S23_EEEvvEEEEvNT_6ParamsE)
	.align		4
        /*000c*/ 	.word	index@(__assertfail)
	.align		4
        /*0010*/ 	.word	0x00000000
	.align		4
        /*0014*/ 	.word	0xfffffffe
	.align		4
        /*0018*/ 	.word	0x00000000
	.align		4
        /*001c*/ 	.word	0xfffffffd
	.align		4
        /*0020*/ 	.word	0x00000000
	.align		4
        /*0024*/ 	.word	0xfffffffc


//--------------------- .nv.constant4             --------------------------
	.section	.nv.constant4,"a",@progbits
	.align	8
	.align		8
.nv.constant4:
        /*0000*/ 	.dword	__assertfail
	.align		8
        /*0008*/ 	.dword	__unnamed_1
	.align		8
        /*0010*/ 	.dword	__unnamed_2
	.align		8
        /*0018*/ 	.dword	_ZN40_INTERNAL_92cf686a_4_k_cu_b86aba00_110044cuda3std3__45__cpo5beginE
	.align		8
        /*0020*/ 	.dword	_ZN40_INTERNAL_92cf686a_4_k_cu_b86aba00_110044cuda3std3__45__cpo3endE
	.align		8
        /*0028*/ 	.dword	_ZN40_INTERNAL_92cf686a_4_k_cu_b86aba00_110044cuda3std3__45__cpo6cbeginE
	.align		8
        /*0030*/ 	.dword	_ZN40_INTERNAL_92cf686a_4_k_cu_b86aba00_110044cuda3std3__45__cpo4cendE
	.align		8
        /*0038*/ 	.dword	_ZN40_INTERNAL_92cf686a_4_k_cu_b86aba00_110044cuda3std3__442_GLOBAL__N__92cf686a_4_k_cu_b86aba00_110046ignoreE
	.align		8
        /*0040*/ 	.dword	_ZN40_INTERNAL_92cf686a_4_k_cu_b86aba00_110044cuda3std3__419piecewise_constructE
	.align		8
        /*0048*/ 	.dword	_ZN40_INTERNAL_92cf686a_4_k_cu_b86aba00_110044cuda3std3__48in_placeE
	.align		8
        /*0050*/ 	.dword	_ZN40_INTERNAL_92cf686a_4_k_cu_b86aba00_110044cuda3std6ranges3__45__cpo4swapE
	.align		8
        /*0058*/ 	.dword	_ZN40_INTERNAL_92cf686a_4_k_cu_b86aba00_110044cuda3std6ranges3__45__cpo9iter_moveE
	.align		8
        /*0060*/ 	.dword	_ZN40_INTERNAL_92cf686a_4_k_cu_b86aba00_110044cute7productE
	.align		8
        /*0068*/ 	.dword	_ZN40_INTERNAL_92cf686a_4_k_cu_b86aba00_110044cute1_E
	.align		8
        /*0070*/ 	.dword	$str$25
	.align		8
        /*0078*/ 	.dword	$str$26
	.align		8
        /*0080*/ 	.dword	$str$27
	.align		8
        /*0088*/ 	.dword	$str$28


//--------------------- .text._ZN7cutlass13device_kernelINS_4gemm6kernel13GemmUniversalIN4cute5tupleIJiiiiEEENS1_10collective13CollectiveMmaINS1_35MainloopSm100TmaUmmaWarpSpecializedILi5ELi2ELi4ENS5_IJNS4_1CILi2EEENSA_ILi1EEESC_EEEEENS5_IJNSA_ILi256EEENSA_ILi128EEESG_EEEaNS5_IJlSC_lEEEaSI_NS4_8TiledMMAINS4_8MMA_AtomIJNS4_21SM100_MMA_S8_2x1SM_SSIaaiLi256ELi128ELNS4_4UMMA5MajorE0ELSN_0ELNSM_8SaturateE0EEEEEENS4_6LayoutINS5_IJSC_SC_SC_EEENS5_IJNSA_ILi0EEEST_ST_EEEEENS5_IJNS4_10UnderscoreESW_SW_EEEEENS4_18SM100_TMA_2SM_LOADENS4_14ComposedLayoutINS4_7SwizzleILi3ELi4ELi3EEENS4_18smem_ptr_flag_bitsILi8EEENSR_INS5_IJNSA_ILi8EEESG_EEENS5_IJSG_SC_EEEEEEEvNS4_8identityESZ_S19_vS1A_EENS_8epilogue10collective18CollectiveEpilogueINS1C_23Sm100TmaWarpSpecializedILi2ELi2ELi64ELb0ELb0EEEJNS5_IJSG_SG_SG_EEENS5_IJNSR_ISG_SC_EENSR_INSA_ILi64EEESC_EEEEEaSI_aSI_NS1C_6fusion15FusionCallbacksIS1G_NS1M_17LinearCombinationIaiaiLNS_15FloatRoundStyleE2EEES1H_S1L_JEEENS4_5SM1004TMEM4LOAD26SM100_TMEM_LOAD_32dp32b64xENS4_13SM90_TMA_LOADENS10_INS11_ILi2ELi4ELi3EEES14_NSR_INS5_IJS15_S1J_EEENS5_IJS1J_SC_EEEEEEENS4_39AutoVectorizingCopyWithAssumedAlignmentILi128EEENS4_14SM90_TMA_STOREES21_S23_S23_EEEvvEEEEvNT_6ParamsE --------------------------
	.section	.text._ZN7cutlass13device_kernelINS_4gemm6kernel13GemmUniversalIN4cute5tupleIJiiiiEEENS1_10collective13CollectiveMmaINS1_35MainloopSm100TmaUmmaWarpSpecializedILi5ELi2ELi4ENS5_IJNS4_1CILi2EEENSA_ILi1EEESC_EEEEENS5_IJNSA_ILi256EEENSA_ILi128EEESG_EEEaNS5_IJlSC_lEEEaSI_NS4_8TiledMMAINS4_8MMA_AtomIJNS4_21SM100_MMA_S8_2x1SM_SSIaaiLi256ELi128ELNS4_4UMMA5MajorE0ELSN_0ELNSM_8SaturateE0EEEEEENS4_6LayoutINS5_IJSC_SC_SC_EEENS5_IJNSA_ILi0EEEST_ST_EEEEENS5_IJNS4_10UnderscoreESW_SW_EEEEENS4_18SM100_TMA_2SM_LOADENS4_14ComposedLayoutINS4_7SwizzleILi3ELi4ELi3EEENS4_18smem_ptr_flag_bitsILi8EEENSR_INS5_IJNSA_ILi8EEESG_EEENS5_IJSG_SC_EEEEEEEvNS4_8identityESZ_S19_vS1A_EENS_8epilogue10collective18CollectiveEpilogueINS1C_23Sm100TmaWarpSpecializedILi2ELi2ELi64ELb0ELb0EEEJNS5_IJSG_SG_SG_EEENS5_IJNSR_ISG_SC_EENSR_INSA_ILi64EEESC_EEEEEaSI_aSI_NS1C_6fusion15FusionCallbacksIS1G_NS1M_17LinearCombinationIaiaiLNS_15FloatRoundStyleE2EEES1H_S1L_JEEENS4_5SM1004TMEM4LOAD26SM100_TMEM_LOAD_32dp32b64xENS4_13SM90_TMA_LOADENS10_INS11_ILi2ELi4ELi3EEES14_NSR_INS5_IJS15_S1J_EEENS5_IJS1J_SC_EEEEEEENS4_39AutoVectorizingCopyWithAssumedAlignmentILi128EEENS4_14SM90_TMA_STOREES21_S23_S23_EEEvvEEEEvNT_6ParamsE,"ax",@progbits
	.align	128
.text._ZN7cutlass13device_kernelINS_4gemm6kernel13GemmUniversalIN4cute5tupleIJiiiiEEENS1_10collective13CollectiveMmaINS1_35MainloopSm100TmaUmmaWarpSpecializedILi5ELi2ELi4ENS5_IJNS4_1CILi2EEENSA_ILi1EEESC_EEEEENS5_IJNSA_ILi256EEENSA_ILi128EEESG_EEEaNS5_IJlSC_lEEEaSI_NS4_8TiledMMAINS4_8MMA_AtomIJNS4_21SM100_MMA_S8_2x1SM_SSIaaiLi256ELi128ELNS4_4UMMA5MajorE0ELSN_0ELNSM_8SaturateE0EEEEEENS4_6LayoutINS5_IJSC_SC_SC_EEENS5_IJNSA_ILi0EEEST_ST_EEEEENS5_IJNS4_10UnderscoreESW_SW_EEEEENS4_18SM100_TMA_2SM_LOADENS4_14ComposedLayoutINS4_7SwizzleILi3ELi4ELi3EEENS4_18smem_ptr_flag_bitsILi8EEENSR_INS5_IJNSA_ILi8EEESG_EEENS5_IJSG_SC_EEEEEEEvNS4_8identityESZ_S19_vS1A_EENS_8epilogue10collective18CollectiveEpilogueINS1C_23Sm100TmaWarpSpecializedILi2ELi2ELi64ELb0ELb0EEEJNS5_IJSG_SG_SG_EEENS5_IJNSR_ISG_SC_EENSR_INSA_ILi64EEESC_EEEEEaSI_aSI_NS1C_6fusion15FusionCallbacksIS1G_NS1M_17LinearCombinationIaiaiLNS_15FloatRoundStyleE2EEES1H_S1L_JEEENS4_5SM1004TMEM4LOAD26SM100_TMEM_LOAD_32dp32b64xENS4_13SM90_TMA_LOADENS10_INS11_ILi2ELi4ELi3EEES14_NSR_INS5_IJS15_S1J_EEENS5_IJS1J_SC_EEEEEEENS4_39AutoVectorizingCopyWithAssumedAlignmentILi128EEENS4_14SM90_TMA_STOREES21_S23_S23_EEEvvEEEEvNT_6ParamsE:
        .type           _ZN7cutlass13device_kernelINS_4gemm6kernel13GemmUniversalIN4cute5tupleIJiiiiEEENS1_10collective13CollectiveMmaINS1_35MainloopSm100TmaUmmaWarpSpecializedILi5ELi2ELi4ENS5_IJNS4_1CILi2EEENSA_ILi1EEESC_EEEEENS5_IJNSA_ILi256EEENSA_ILi128EEESG_EEEaNS5_IJlSC_lEEEaSI_NS4_8TiledMMAINS4_8MMA_AtomIJNS4_21SM100_MMA_S8_2x1SM_SSIaaiLi256ELi128ELNS4_4UMMA5MajorE0ELSN_0ELNSM_8SaturateE0EEEEEENS4_6LayoutINS5_IJSC_SC_SC_EEENS5_IJNSA_ILi0EEEST_ST_EEEEENS5_IJNS4_10UnderscoreESW_SW_EEEEENS4_18SM100_TMA_2SM_LOADENS4_14ComposedLayoutINS4_7SwizzleILi3ELi4ELi3EEENS4_18smem_ptr_flag_bitsILi8EEENSR_INS5_IJNSA_ILi8EEESG_EEENS5_IJSG_SC_EEEEEEEvNS4_8identityESZ_S19_vS1A_EENS_8epilogue10collective18CollectiveEpilogueINS1C_23Sm100TmaWarpSpecializedILi2ELi2ELi64ELb0ELb0EEEJNS5_IJSG_SG_SG_EEENS5_IJNSR_ISG_SC_EENSR_INSA_ILi64EEESC_EEEEEaSI_aSI_NS1C_6fusion15FusionCallbacksIS1G_NS1M_17LinearCombinationIaiaiLNS_15FloatRoundStyleE2EEES1H_S1L_JEEENS4_5SM1004TMEM4LOAD26SM100_TMEM_LOAD_32dp32b64xENS4_13SM90_TMA_LOADENS10_INS11_ILi2ELi4ELi3EEES14_NSR_INS5_IJS15_S1J_EEENS5_IJS1J_SC_EEEEEEENS4_39AutoVectorizingCopyWithAssumedAlignmentILi128EEENS4_14SM90_TMA_STOREES21_S23_S23_EEEvvEEEEvNT_6ParamsE,@function
        .size           _ZN7cutlass13device_kernelINS_4gemm6kernel13GemmUniversalIN4cute5tupleIJiiiiEEENS1_10collective13CollectiveMmaINS1_35MainloopSm100TmaUmmaWarpSpecializedILi5ELi2ELi4ENS5_IJNS4_1CILi2EEENSA_ILi1EEESC_EEEEENS5_IJNSA_ILi256EEENSA_ILi128EEESG_EEEaNS5_IJlSC_lEEEaSI_NS4_8TiledMMAINS4_8MMA_AtomIJNS4_21SM100_MMA_S8_2x1SM_SSIaaiLi256ELi128ELNS4_4UMMA5MajorE0ELSN_0ELNSM_8SaturateE0EEEEEENS4_6LayoutINS5_IJSC_SC_SC_EEENS5_IJNSA_ILi0EEEST_ST_EEEEENS5_IJNS4_10UnderscoreESW_SW_EEEEENS4_18SM100_TMA_2SM_LOADENS4_14ComposedLayoutINS4_7SwizzleILi3ELi4ELi3EEENS4_18smem_ptr_flag_bitsILi8EEENSR_INS5_IJNSA_ILi8EEESG_EEENS5_IJSG_SC_EEEEEEEvNS4_8identityESZ_S19_vS1A_EENS_8epilogue10collective18CollectiveEpilogueINS1C_23Sm100TmaWarpSpecializedILi2ELi2ELi64ELb0ELb0EEEJNS5_IJSG_SG_SG_EEENS5_IJNSR_ISG_SC_EENSR_INSA_ILi64EEESC_EEEEEaSI_aSI_NS1C_6fusion15FusionCallbacksIS1G_NS1M_17LinearCombinationIaiaiLNS_15FloatRoundStyleE2EEES1H_S1L_JEEENS4_5SM1004TMEM4LOAD26SM100_TMEM_LOAD_32dp32b64xENS4_13SM90_TMA_LOADENS10_INS11_ILi2ELi4ELi3EEES14_NSR_INS5_IJS15_S1J_EEENS5_IJS1J_SC_EEEEEEENS4_39AutoVectorizingCopyWithAssumedAlignmentILi128EEENS4_14SM90_TMA_STOREES21_S23_S23_EEEvvEEEEvNT_6ParamsE,(.L_x_166 - _ZN7cutlass13device_kernelINS_4gemm6kernel13GemmUniversalIN4cute5tupleIJiiiiEEENS1_10collective13CollectiveMmaINS1_35MainloopSm100TmaUmmaWarpSpecializedILi5ELi2ELi4ENS5_IJNS4_1CILi2EEENSA_ILi1EEESC_EEEEENS5_IJNSA_ILi256EEENSA_ILi128EEESG_EEEaNS5_IJlSC_lEEEaSI_NS4_8TiledMMAINS4_8MMA_AtomIJNS4_21SM100_MMA_S8_2x1SM_SSIaaiLi256ELi128ELNS4_4UMMA5MajorE0ELSN_0ELNSM_8SaturateE0EEEEEENS4_6LayoutINS5_IJSC_SC_SC_EEENS5_IJNSA_ILi0EEEST_ST_EEEEENS5_IJNS4_10UnderscoreESW_SW_EEEEENS4_18SM100_TMA_2SM_LOADENS4_14ComposedLayoutINS4_7SwizzleILi3ELi4ELi3EEENS4_18smem_ptr_flag_bitsILi8EEENSR_INS5_IJNSA_ILi8EEESG_EEENS5_IJSG_SC_EEEEEEEvNS4_8identityESZ_S19_vS1A_EENS_8epilogue10collective18CollectiveEpilogueINS1C_23Sm100TmaWarpSpecializedILi2ELi2ELi64ELb0ELb0EEEJNS5_IJSG_SG_SG_EEENS5_IJNSR_ISG_SC_EENSR_INSA_ILi64EEESC_EEEEEaSI_aSI_NS1C_6fusion15FusionCallbacksIS1G_NS1M_17LinearCombinationIaiaiLNS_15FloatRoundStyleE2EEES1H_S1L_JEEENS4_5SM1004TMEM4LOAD26SM100_TMEM_LOAD_32dp32b64xENS4_13SM90_TMA_LOADENS10_INS11_ILi2ELi4ELi3EEES14_NSR_INS5_IJS15_S1J_EEENS5_IJS1J_SC_EEEEEEENS4_39AutoVectorizingCopyWithAssumedAlignmentILi128EEENS4_14SM90_TMA_STOREES21_S23_S23_EEEvvEEEEvNT_6ParamsE)
        .other          _ZN7cutlass13device_kernelINS_4gemm6kernel13GemmUniversalIN4cute5tupleIJiiiiEEENS1_10collective13CollectiveMmaINS1_35MainloopSm100TmaUmmaWarpSpecializedILi5ELi2ELi4ENS5_IJNS4_1CILi2EEENSA_ILi1EEESC_EEEEENS5_IJNSA_ILi256EEENSA_ILi128EEESG_EEEaNS5_IJlSC_lEEEaSI_NS4_8TiledMMAINS4_8MMA_AtomIJNS4_21SM100_MMA_S8_2x1SM_SSIaaiLi256ELi128ELNS4_4UMMA5MajorE0ELSN_0ELNSM_8SaturateE0EEEEEENS4_6LayoutINS5_IJSC_SC_SC_EEENS5_IJNSA_ILi0EEEST_ST_EEEEENS5_IJNS4_10UnderscoreESW_SW_EEEEENS4_18SM100_TMA_2SM_LOADENS4_14ComposedLayoutINS4_7SwizzleILi3ELi4ELi3EEENS4_18smem_ptr_flag_bitsILi8EEENSR_INS5_IJNSA_ILi8EEESG_EEENS5_IJSG_SC_EEEEEEEvNS4_8identityESZ_S19_vS1A_EENS_8epilogue10collective18CollectiveEpilogueINS1C_23Sm100TmaWarpSpecializedILi2ELi2ELi64ELb0ELb0EEEJNS5_IJSG_SG_SG_EEENS5_IJNSR_ISG_SC_EENSR_INSA_ILi64EEESC_EEEEEaSI_aSI_NS1C_6fusion15FusionCallbacksIS1G_NS1M_17LinearCombinationIaiaiLNS_15FloatRoundStyleE2EEES1H_S1L_JEEENS4_5SM1004TMEM4LOAD26SM100_TMEM_LOAD_32dp32b64xENS4_13SM90_TMA_LOADENS10_INS11_ILi2ELi4ELi3EEES14_NSR_INS5_IJS15_S1J_EEENS5_IJS1J_SC_EEEEEEENS4_39AutoVectorizingCopyWithAssumedAlignmentILi128EEENS4_14SM90_TMA_STOREES21_S23_S23_EEEvvEEEEvNT_6ParamsE,@"STO_CUDA_ENTRY STV_DEFAULT"
_ZN7cutlass13device_kernelINS_4gemm6kernel13GemmUniversalIN4cute5tupleIJiiiiEEENS1_10collective13CollectiveMmaINS1_35MainloopSm100TmaUmmaWarpSpecializedILi5ELi2ELi4ENS5_IJNS4_1CILi2EEENSA_ILi1EEESC_EEEEENS5_IJNSA_ILi256EEENSA_ILi128EEESG_EEEaNS5_IJlSC_lEEEaSI_NS4_8TiledMMAINS4_8MMA_AtomIJNS4_21SM100_MMA_S8_2x1SM_SSIaaiLi256ELi128ELNS4_4UMMA5MajorE0ELSN_0ELNSM_8SaturateE0EEEEEENS4_6LayoutINS5_IJSC_SC_SC_EEENS5_IJNSA_ILi0EEEST_ST_EEEEENS5_IJNS4_10UnderscoreESW_SW_EEEEENS4_18SM100_TMA_2SM_LOADENS4_14ComposedLayoutINS4_7SwizzleILi3ELi4ELi3EEENS4_18smem_ptr_flag_bitsILi8EEENSR_INS5_IJNSA_ILi8EEESG_EEENS5_IJSG_SC_EEEEEEEvNS4_8identityESZ_S19_vS1A_EENS_8epilogue10collective18CollectiveEpilogueINS1C_23Sm100TmaWarpSpecializedILi2ELi2ELi64ELb0ELb0EEEJNS5_IJSG_SG_SG_EEENS5_IJNSR_ISG_SC_EENSR_INSA_ILi64EEESC_EEEEEaSI_aSI_NS1C_6fusion15FusionCallbacksIS1G_NS1M_17LinearCombinationIaiaiLNS_15FloatRoundStyleE2EEES1H_S1L_JEEENS4_5SM1004TMEM4LOAD26SM100_TMEM_LOAD_32dp32b64xENS4_13SM90_TMA_LOADENS10_INS11_ILi2ELi4ELi3EEES14_NSR_INS5_IJS15_S1J_EEENS5_IJS1J_SC_EEEEEEENS4_39AutoVectorizingCopyWithAssumedAlignmentILi128EEENS4_14SM90_TMA_STOREES21_S23_S23_EEEvvEEEEvNT_6ParamsE:
[----:B------:R-:W1:Y:S01]  /*0000*/  LDC R1, c[0x0][0x37c] ;  /* 0x0000df00ff017b82 */ /* 0x000e620000000800 */
[----:B------:R-:W2:Y:S01]  /*0010*/  S2R R169, SR_TID.X ;  /* 0x0000000000a97919 */ /* 0x000ea20000002100 */
[----:B------:R-:W3:Y:S06]  /*0020*/  LDCU.64 UR6, c[0x0][0x890] ;  /* 0x00011200ff0677ac */ /* 0x000eec0008000a00 */
[----:B------:R-:W4:Y:S01]  /*0030*/  S2UR UR37, SR_CgaCtaId ;  /* 0x00000000002579c3 */ /* 0x000f220000008800 */
[----:B------:R-:W-:Y:S02]  /*0040*/  PRMT R153, RZ, 0x7610, R153 ;  /* 0x00007610ff997816 */ /* 0x000fe40000000099 */
[----:B------:R-:W-:Y:S01]  /*0050*/  ELECT P1, URZ, PT ;  /* 0x0000000000ff782f */ /* 0x000fe20003820000 */
[----:B------:R-:W1:Y:S01]  /*0060*/  LDCU.64 UR46, c[0x0][0x358] ;  /* 0x00006b00ff2e77ac */ /* 0x000e620008000a00 */
[----:B---3--:R-:W-:-:S04]  /*0070*/  UISETP.NE.U32.AND UP0, UPT, UR6, URZ, UPT ;  /* 0x000000ff0600728c */ /* 0x008fc8000bf05070 */
[----:B------:R-:W-:Y:S02]  /*0080*/  UISETP.NE.AND.EX UP0, UPT, UR7, URZ, UPT, UP0 ;  /* 0x000000ff0700728c */ /* 0x000fe4000bf05300 */
[----:B----4-:R-:W-:Y:S02]  /*0090*/  ULOP3.LUT UR5, UR37, 0x1, URZ, 0xc0, !UPT ;  /* 0x0000000125057892 */ /* 0x010fe4000f8ec0ff */
[----:B------:R-:W-:Y:S01]  /*00a0*/  ULOP3.LUT UR4, UR37, 0x1, URZ, 0x3c, !UPT ;  /* 0x0000000125047892 */ /* 0x000fe2000f8e3cff */
[----:B--2---:R-:W-:-:S05]  /*00b0*/  SHF.R.U32.HI R156, RZ, 0x5, R169 ;  /* 0x00000005ff9c7819 */ /* 0x004fca00000116a9 */
[----:B------:R-:W2:Y:S02]  /*00c0*/  SHFL.IDX PT, R0, R156, RZ, 0x1f ;  /* 0x00001fff9c007589 */ /* 0x000ea400000e0000 */
[----:B--2---:R-:W-:Y:S01]  /*00d0*/  R2UR UR10, R0 ;  /* 0x00000000000a72ca */ /* 0x004fe200000e0000 */
[----:B-1----:R-:W-:-:S14]  /*00e0*/  BRA.U UP0, `(.L_x_0) ;  /* 0x00000001002c7547 */ /* 0x002fdc000b800000 */
[----:B------:R-:W1:Y:S02]  /*00f0*/  LDCU.64 UR8, c[0x0][0x888] ;  /* 0x00011100ff0877ac */ /* 0x000e640008000a00 */
[----:B-1----:R-:W-:-:S04]  /*0100*/  UISETP.NE.U32.AND UP0, UPT, UR8, URZ, UPT ;  /* 0x000000ff0800728c */ /* 0x002fc8000bf05070 */
[----:B------:R-:W-:-:S09]  /*0110*/  UISETP.NE.AND.EX UP0, UPT, UR9, URZ, UPT, UP0 ;  /* 0x000000ff0900728c */ /* 0x000fd2000bf05300 */
[----:B------:R-:W-:Y:S05]  /*0120*/  BRA.U !UP0, `(.L_x_1) ;  /* 0x0000000108107547 */ /* 0x000fea000b800000 */
[----:B------:R-:W1:Y:S02]  /*0130*/  LDC.64 R82, c[0x0][0x888] ;  /* 0x00022200ff527b82 */ /* 0x000e640000000a00 */
[----:B-1----:R1:W5:Y:S01]  /*0140*/  LDG.E R82, desc[UR46][R82.64] ;  /* 0x0000002e52527981 */ /* 0x002362000c1e1900 */
[----:B------:R-:W-:Y:S01]  /*0150*/  HFMA2 R153, -RZ, RZ, 0, 5.9604644775390625e-08 ;  /* 0x00000001ff997431 */ /* 0x000fe200000001ff */
[----:B------:R-:W-:Y:S05]  /*0160*/  BRA `(.L_x_0) ;  /* 0x00000000000c7947 */ /* 0x000fea0003800000 */
.L_x_1:
[----:B------:R-:W1:Y:S01]  /*0170*/  LDCU UR8, c[0x0][0x880] ;  /* 0x00011000ff0877ac */ /* 0x000e620008000800 */
[----:B------:R-:W-:Y:S01]  /*0180*/  HFMA2 R153, -RZ, RZ, 0, 5.9604644775390625e-08 ;  /* 0x00000001ff997431 */ /* 0x000fe200000001ff */
[----:B-1----:R-:W-:-:S07]  /*0190*/  MOV R82, UR8 ;  /* 0x0000000800527c02 */ /* 0x002fce0008000f00 */
.L_x_0:
[----:B------:R-:W2:Y:S02]  /*01a0*/  LDCU.64 UR8, c[0x0][0x8b0] ;  /* 0x00011600ff0877ac */ /* 0x000ea40008000a00 */
[----:B--2---:R-:W-:-:S04]  /*01b0*/  UISETP.NE.U32.AND UP0, UPT, UR8, URZ, UPT ;  /* 0x000000ff0800728c */ /* 0x004fc8000bf05070 */
[----:B------:R-:W-:-:S09]  /*01c0*/  UISETP.NE.AND.EX UP0, UPT, UR9, URZ, UPT, UP0 ;  /* 0x000000ff0900728c */ /* 0x000fd2000bf05300 */
[----:B------:R-:W-:Y:S05]  /*01d0*/  BRA.U UP0, `(.L_x_2) ;  /* 0x0000000100247547 */ /* 0x000fea000b800000 */
[----:B------:R-:W2:Y:S02]  /*01e0*/  LDCU.64 UR8, c[0x0][0x8a8] ;  /* 0x00011500ff0877ac */ /* 0x000ea40008000a00 */
[----:B--2---:R-:W-:-:S04]  /*01f0*/  UISETP.NE.U32.AND UP0, UPT, UR8, URZ, UPT ;  /* 0x000000ff0800728c */ /* 0x004fc8000bf05070 */
[----:B------:R-:W-:-:S09]  /*0200*/  UISETP.NE.AND.EX UP0, UPT, UR9, URZ, UPT, UP0 ;  /* 0x000000ff0900728c */ /* 0x000fd2000bf05300 */
[----:B------:R-:W-:Y:S05]  /*0210*/  BRA.U !UP0, `(.L_x_3) ;  /* 0x00000001080c7547 */ /* 0x000fea000b800000 */
[----:B------:R-:W2:Y:S02]  /*0220*/  LDC.64 R78, c[0x0][0x8a8] ;  /* 0x00022a00ff4e7b82 */ /* 0x000ea40000000a00 */
[----:B--2---:R2:W5:Y:S01]  /*0230*/  LDG.E R78, desc[UR46][R78.64] ;  /* 0x0000002e4e4e7981 */ /* 0x004562000c1e1900 */
[----:B------:R-:W-:Y:S05]  /*0240*/  BRA `(.L_x_2) ;  /* 0x0000000000087947 */ /* 0x000fea0003800000 */
.L_x_3:
[----:B------:R-:W2:Y:S02]  /*0250*/  LDCU UR8, c[0x0][0x8a0] ;  /* 0x00011400ff0877ac */ /* 0x000ea40008000800 */
[----:B--2---:R-:W-:Y:S02]  /*0260*/  MOV R78, UR8 ;  /* 0x00000008004e7c02 */ /* 0x004fe40008000f00 */
.L_x_2:
[----:B------:R-:W-:Y:S01]  /*0270*/  IMAD.U32 R0, RZ, RZ, UR10 ;  /* 0x0000000aff007e24 */ /* 0x000fe2000f8e00ff */
[----:B------:R-:W-:Y:S04]  /*0280*/  BSSY.RECONVERGENT B0, `(.L_x_4) ;  /* 0x000000c000007945 */ /* 0x000fe80003800200 */
[C---:B------:R-:W-:Y:S02]  /*0290*/  ISETP.NE.OR P2, PT, R0.reuse, 0x1, !P1 ;  /* 0x000000010000780c */ /* 0x040fe40004f45670 */
[----:B------:R-:W-:-:S11]  /*02a0*/  ISETP.NE.OR P0, PT, R0, 0x3, !P1 ;  /* 0x000000030000780c */ /* 0x000fd60004f05670 */
[----:B------:R-:W-:Y:S05]  /*02b0*/  @P2 BRA `(.L_x_5) ;  /* 0x0000000000202947 */ /* 0x000fea0003800000 */
[----:B------:R-:W3:Y:S02]  /*02c0*/  LDCU.64 UR8, c[0x0][0x348] ;  /* 0x00006900ff0877ac */ /* 0x000ee40008000a00 */
[----:B---3--:R-:W-:Y:S02]  /*02d0*/  UIADD3 UR12, UP1, UPT, UR8, 0x80, URZ ;  /* 0x00000080080c7890 */ /* 0x008fe4000ff3e0ff */
[----:B------:R-:W-:Y:S02]  /*02e0*/  UIADD3 UR8, UP0, UPT, UR8, 0x180, URZ ;  /* 0x0000018008087890 */ /* 0x000fe4000ff1e0ff */
[----:B------:R-:W-:Y:S02]  /*02f0*/  UIADD3.X UR13, UPT, UPT, URZ, UR9, URZ, UP1, !UPT ;  /* 0x00000009ff0d7290 */ /* 0x000fe40008ffe4ff */
[----:B------:R-:W-:-:S07]  /*0300*/  UIADD3.X UR9, UPT, UPT, URZ, UR9, URZ, UP0, !UPT ;  /* 0x00000009ff097290 */ /* 0x000fce00087fe4ff */
[----:B------:R3:W-:Y:S02]  /*0310*/  UTMACCTL.PF [UR12] ;  /* 0x000000000c0079b9 */ /* 0x0007e40008040000 */
[----:B------:R3:W-:Y:S02]  /*0320*/  UTMACCTL.PF [UR8] ;  /* 0x00000000080079b9 */ /* 0x0007e40008040000 */
[----:B---3--:R-:W-:Y:S01]  /*0330*/  NOP ;  /* 0x0000000000007918 */ /* 0x008fe20000000000 */
.L_x_5:
[----:B------:R-:W-:Y:S05]  /*0340*/  BSYNC.RECONVERGENT B0 ;  /* 0x0000000000007941 */ /* 0x000fea0003800200 */
.L_x_4:
[----:B------:R-:W-:Y:S04]  /*0350*/  BSSY.RECONVERGENT B0, `(.L_x_6) ;  /* 0x000000a000007945 */ /* 0x000fe80003800200 */
        /* <DEDUP_REMOVED lines=9> */
.L_x_7:
[----:B------:R-:W-:Y:S05]  /*03f0*/  BSYNC.RECONVERGENT B0 ;  /* 0x0000000000007941 */ /* 0x000fea0003800200 */
.L_x_6:
[----:B------:R-:W3:Y:S01]  /*0400*/  LDCU.64 UR8, c[0x0][0x888] ;  /* 0x00011100ff0877ac */ /* 0x000ee20008000a00 */
[----:B------:R-:W-:Y:S02]  /*0410*/  UISETP.EQ.U32.AND UP1, UPT, UR6, URZ, UPT ;  /* 0x000000ff0600728c */ /* 0x000fe4000bf22070 */
[----:B------:R-:W-:Y:S02]  /*0420*/  UPLOP3.LUT UP5, UPT, UPT, UPT, UPT, 0x80, 0x8 ;  /* 0x000000000008789c */ /* 0x000fe40003faf070 */
[----:B---3--:R-:W-:-:S04]  /*0430*/  UISETP.NE.U32.AND UP0, UPT, UR8, URZ, UPT ;  /* 0x000000ff0800728c */ /* 0x008fc8000bf05070 */
[----:B------:R-:W-:-:S04]  /*0440*/  UISETP.NE.AND.EX UP0, UPT, UR9, URZ, UPT, UP0 ;  /* 0x000000ff0900728c */ /* 0x000fc8000bf05300 */
[----:B------:R-:W-:-:S04]  /*0450*/  UISETP.EQ.OR.EX UP2, UPT, UR7, URZ, !UP0, UP1 ;  /* 0x000000ff0700728c */ /* 0x000fc8000c742710 */
[----:B------:R-:W-:-:S05]  /*0460*/  UP2UR UR50, UPR, URZ, 0x4 ;  /* 0x00000004ff327883 */ /* 0x000fca0008000000 */
[----:B------:R-:W-:Y:S07]  /*0470*/  BRA.U !UP2, `(.L_x_8) ;  /* 0x000000010a207547 */ /* 0x000fee000b800000 */
[----:B-----5:R-:W-:Y:S01]  /*0480*/  R2UR UR8, R82 ;  /* 0x00000000520872ca */ /* 0x020fe200000e0000 */
[----:B------:R-:W-:Y:S02]  /*0490*/  UISETP.NE.U32.AND UP2, UPT, UR6, URZ, UPT ;  /* 0x000000ff0600728c */ /* 0x000fe4000bf45070 */
[----:B------:R-:W-:Y:S02]  /*04a0*/  USEL UR6, URZ, 0xffffffff, UP0 ;  /* 0xffffffffff067887 */ /* 0x000fe40008000000 */
[----:B------:R-:W-:-:S08]  /*04b0*/  UISETP.NE.AND.EX UP2, UPT, UR7, URZ, UPT, UP2 ;  /* 0x000000ff0700728c */ /* 0x000fd0000bf45320 */
[----:B------:R-:W-:-:S04]  /*04c0*/  UISETP.NE.AND UP1, UPT, UR8, URZ, UPT ;  /* 0x000000ff0800728c */ /* 0x000fc8000bf25270 */
[----:B------:R-:W-:-:S04]  /*04d0*/  @!UP2 USEL UR6, URZ, 0xffffffff, UP1 ;  /* 0xffffffffff06a887 */ /* 0x000fc80008800000 */
[----:B------:R-:W-:-:S04]  /*04e0*/  ULOP3.LUT UR6, UR6, 0x1, URZ, 0xc0, !UPT ;  /* 0x0000000106067892 */ /* 0x000fc8000f8ec0ff */
[----:B------:R-:W-:-:S11]  /*04f0*/  UISETP.NE.U32.AND UP5, UPT, UR6, 0x1, UPT ;  /* 0x000000010600788c */ /* 0x000fd6000bfa5070 */
.L_x_8:
[----:B------:R-:W3:Y:S01]  /*0500*/  SHFL.IDX PT, R0, R156, RZ, 0x1f ;  /* 0x00001fff9c007589 */ /* 0x000ee200000e0000 */
[----:B------:R-:W-:-:S04]  /*0510*/  UISETP.NE.AND UP1, UPT, UR10, 0x2, UPT ;  /* 0x000000020a00788c */ /* 0x000fc8000bf25270 */
[----:B------:R-:W-:Y:S02]  /*0520*/  UISETP.EQ.AND UP2, UPT, UR5, URZ, !UP1 ;  /* 0x000000ff0500728c */ /* 0x000fe4000cf42270 */
[----:B------:R-:W-:-:S04]  /*0530*/  USEL UR7, URZ, 0x1, UP1 ;  /* 0x00000001ff077887 */ /* 0x000fc80008800000 */
[----:B------:R-:W-:Y:S02]  /*0540*/  PLOP3.LUT P5, PT, P1, PT, UP2, 0x80, 0x8 ;  /* 0x000000000008781c */ /* 0x000fe40000faf028 */
[----:B---3--:R-:W-:-:S13]  /*0550*/  ISETP.NE.AND P0, PT, R0, RZ, PT ;  /* 0x000000ff0000720c */ /* 0x008fda0003f05270 */
[----:B------:R-:W-:Y:S05]  /*0560*/  @P0 BRA `(.L_x_9) ;  /* 0x00000000004c0947 */ /* 0x000fea0003800000 */
[----:B------:R-:W-:Y:S01]  /*0570*/  UMOV UR8, 0x400 ;  /* 0x0000040000087882 */ /* 0x000fe20000000000 */
[----:B------:R-:W-:Y:S01]  /*0580*/  UMOV UR6, 0x1 ;  /* 0x0000000100067882 */ /* 0x000fe20000000000 */
[----:B------:R-:W-:Y:S02]  /*0590*/  ULEA UR8, UR37, UR8, 0x18 ;  /* 0x0000000825087291 */ /* 0x000fe4000f8ec0ff */
[----:B------:R-:W-:-:S04]  /*05a0*/  UIADD3 UR12, UPT, UPT, -UR6, 0x100000, URZ ;  /* 0x00100000060c7890 */ /* 0x000fc8000fffe1ff */
[----:B------:R-:W-:Y:S02]  /*05b0*/  USHF.L.U32 UR13, UR12, 0xb, URZ ;  /* 0x0000000b0c0d7899 */ /* 0x000fe400080006ff */
[----:B------:R-:W-:Y:S01]  /*05c0*/  USHF.L.U32 UR12, UR12, 0x1, URZ ;  /* 0x000000010c0c7899 */ /* 0x000fe200080006ff */
[----:B------:R-:W-:Y:S01]  /*05d0*/  ELECT P0, URZ, PT ;  /* 0x0000000000ff782f */ /* 0x000fe20003800000 */
[----:B------:R-:W3:Y:S10]  /*05e0*/  FENCE.VIEW.ASYNC.S ;  /* 0x00000000000073c6 */ /* 0x000ef40000000000 */
[----:B---3--:R3:W4:Y:S01]  /*05f0*/  SYNCS.EXCH.64 URZ, [UR8], UR12 ;  /* 0x0000000c08ff75b2 */ /* 0x0087220008000100 */
[----:B------:R3:W1:Y:S01]  /*0600*/  SYNCS.EXCH.64 URZ, [UR8+0x28], UR12 ;  /* 0x0000280c08ff75b2 */ /* 0x0006620008000100 */
        /* <DEDUP_REMOVED lines=8> */
[----:B------:R-:W-:Y:S01]  /*0690*/  NOP ;  /* 0x0000000000007918 */ /* 0x000fe20000000000 */
.L_x_9:
[----:B------:R-:W2:Y:S01]  /*06a0*/  SHFL.IDX PT, R0, R156, RZ, 0x1f ;  /* 0x00001fff9c007589 */ /* 0x000ea200000e0000 */
[----:B------:R-:W-:Y:S01]  /*06b0*/  NOP ;  /* 0x0000000000007918 */ /* 0x000fe20000000000 */
[----:B--2---:R-:W-:-:S13]  /*06c0*/  ISETP.NE.AND P0, PT, R0, 0x1, PT ;  /* 0x000000010000780c */ /* 0x004fda0003f05270 */
[----:B------:R-:W-:Y:S05]  /*06d0*/  @P0 BRA `(.L_x_10) ;  /* 0x0000000000440947 */ /* 0x000fea0003800000 */
[----:B------:R-:W-:Y:S01]  /*06e0*/  UMOV UR9, 0x400 ;  /* 0x0000040000097882 */ /* 0x000fe20000000000 */
[----:B---3--:R-:W-:Y:S01]  /*06f0*/  UMOV UR8, 0x20 ;  /* 0x0000002000087882 */ /* 0x008fe20000000000 */
[----:B------:R-:W-:Y:S01]  /*0700*/  UMOV UR6, 0x80 ;  /* 0x0000008000067882 */ /* 0x000fe20000000000 */
[----:B------:R-:W-:Y:S02]  /*0710*/  ULEA UR9, UR37, UR9, 0x18 ;  /* 0x0000000925097291 */ /* 0x000fe4000f8ec0ff */
[----:B------:R-:W-:-:S04]  /*0720*/  UIADD3 UR12, UPT, UPT, -UR8, 0x100000, URZ ;  /* 0x00100000080c7890 */ /* 0x000fc8000fffe1ff */
[----:B------:R-:W-:Y:S02]  /*0730*/  USHF.L.U32 UR13, UR12, 0xb, URZ ;  /* 0x0000000b0c0d7899 */ /* 0x000fe400080006ff */
[----:B------:R-:W-:Y:S02]  /*0740*/  USHF.L.U32 UR12, UR12, 0x1, URZ ;  /* 0x000000010c0c7899 */ /* 0x000fe400080006ff */
[----:B------:R-:W-:-:S04]  /*0750*/  UIADD3 UR14, UPT, UPT, -UR6, 0x100000, URZ ;  /* 0x00100000060e7890 */ /* 0x000fc8000fffe1ff */
[----:B------:R-:W-:Y:S02]  /*0760*/  USHF.L.U32 UR15, UR14, 0xb, URZ ;  /* 0x0000000b0e0f7899 */ /* 0x000fe400080006ff */
[----:B------:R-:W-:Y:S01]  /*0770*/  USHF.L.U32 UR14, UR14, 0x1, URZ ;  /* 0x000000010e0e7899 */ /* 0x000fe200080006ff */
[----:B------:R-:W-:Y:S01]  /*0780*/  ELECT P0, URZ, PT ;  /* 0x0000000000ff782f */ /* 0x000fe20003800000 */
[----:B------:R-:W2:Y:S02]  /*0790*/  FENCE.VIEW.ASYNC.S ;  /* 0x00000000000073c6 */ /* 0x000ea40000000000 */
[----:B--2---:R2:W3:Y:S08]  /*07a0*/  SYNCS.EXCH.64 URZ, [UR9+0x50], UR12 ;  /* 0x0000500c09ff75b2 */ /* 0x0044f00008000100 */
[----:B------:R2:W1:Y:S01]  /*07b0*/  SYNCS.EXCH.64 URZ, [UR9+0x60], UR14 ;  /* 0x0000600e09ff75b2 */ /* 0x0004620008000100 */
[----:B------:R2:W1:Y:S01]  /*07c0*/  SYNCS.EXCH.64 URZ, [UR9+0x58], UR12 ;  /* 0x0000580c09ff75b2 */ /* 0x0004620008000100 */
[----:B------:R2:W1:Y:S01]  /*07d0*/  SYNCS.EXCH.64 URZ, [UR9+0x68], UR14 ;  /* 0x0000680e09ff75b2 */ /* 0x0004620008000100 */
[----:B------:R-:W-:Y:S01]  /*07e0*/  NOP ;  /* 0x0000000000007918 */ /* 0x000fe20000000000 */
.L_x_10:
[----:B------:R-:W4:Y:S01]  /*07f0*/  SHFL.IDX PT, R0, R156, RZ, 0x1f ;  /* 0x00001fff9c007589 */ /* 0x000f2200000e0000 */
[----:B------:R-:W-:Y:S01]  /*0800*/  NOP ;  /* 0x0000000000007918 */ /* 0x000fe20000000000 */
[----:B----4-:R-:W-:-:S13]  /*0810*/  ISETP.NE.AND P0, PT, R0, 0x3, PT ;  /* 0x000000030000780c */ /* 0x010fda0003f05270 */
[----:B------:R-:W-:Y:S05]  /*0820*/  @P0 BRA `(.L_x_11) ;  /* 0x00000000002c0947 */ /* 0x000fea0003800000 */
[----:B---3--:R-:W-:Y:S01]  /*0830*/  UMOV UR8, 0x400 ;  /* 0x0000040000087882 */ /* 0x008fe20000000000 */
[----:B------:R-:W-:Y:S01]  /*0840*/  UMOV UR6, 0x20 ;  /* 0x0000002000067882 */ /* 0x000fe20000000000 */
[----:B------:R-:W-:Y:S02]  /*0850*/  ULEA UR8, UR37, UR8, 0x18 ;  /* 0x0000000825087291 */ /* 0x000fe4000f8ec0ff */
[----:B--2---:R-:W-:-:S04]  /*0860*/  UIADD3 UR12, UPT, UPT, -UR6, 0x100000, URZ ;  /* 0x00100000060c7890 */ /* 0x004fc8000fffe1ff */
[----:B------:R-:W-:Y:S02]  /*0870*/  USHF.L.U32 UR13, UR12, 0xb, URZ ;  /* 0x0000000b0c0d7899 */ /* 0x000fe400080006ff */
[----:B------:R-:W-:Y:S01]  /*0880*/  USHF.L.U32 UR12, UR12, 0x1, URZ ;  /* 0x000000010c0c7899 */ /* 0x000fe200080006ff */
[----:B------:R-:W-:Y:S01]  /*0890*/  ELECT P0, URZ, PT ;  /* 0x0000000000ff782f */ /* 0x000fe20003800000 */
[----:B------:R-:W2:Y:S10]  /*08a0*/  FENCE.VIEW.ASYNC.S ;  /* 0x00000000000073c6 */ /* 0x000eb40000000000 */
[----:B--2---:R4:W2:Y:S01]  /*08b0*/  SYNCS.EXCH.64 URZ, [UR8+0x70], UR12 ;  /* 0x0000700c08ff75b2 */ /* 0x0048a20008000100 */
[----:B------:R4:W3:Y:S02]  /*08c0*/  SYNCS.EXCH.64 URZ, [UR8+0x78], UR12 ;  /* 0x0000780c08ff75b2 */ /* 0x0008e40008000100 */
[----:B----4-:R-:W-:Y:S01]  /*08d0*/  NOP ;  /* 0x0000000000007918 */ /* 0x010fe20000000000 */
.L_x_11:
[----:B------:R-:W4:Y:S01]  /*08e0*/  SHFL.IDX PT, R0, R156, RZ, 0x1f ;  /* 0x00001fff9c007589 */ /* 0x000f2200000e0000 */
[----:B------:R-:W-:Y:S01]  /*08f0*/  NOP ;  /* 0x0000000000007918 */ /* 0x000fe20000000000 */
[----:B----4-:R-:W-:-:S13]  /*0900*/  ISETP.NE.AND P0, PT, R0, 0x4, PT ;  /* 0x000000040000780c */ /* 0x010fda0003f05270 */
[----:B------:R-:W-:Y:S05]  /*0910*/  @P0 BRA `(.L_x_12) ;  /* 0x0000000000480947 */ /* 0x000fea0003800000 */
[----:B--2---:R-:W-:Y:S01]  /*0920*/  UMOV UR9, 0x1e0 ;  /* 0x000001e000097882 */ /* 0x004fe20000000000 */
[----:B---3--:R-:W-:Y:S01]  /*0930*/  UMOV UR8, 0x400 ;  /* 0x0000040000087882 */ /* 0x008fe20000000000 */
[----:B------:R-:W-:Y:S01]  /*0940*/  USEL UR9, UR9, 0x1a0, UP5 ;  /* 0x000001a009097887 */ /* 0x000fe2000a800000 */
        /* <DEDUP_REMOVED lines=10> */
[----:B--2---:R4:W2:Y:S08]  /*09f0*/  SYNCS.EXCH.64 URZ, [UR8+0x80], UR12 ;  /* 0x0000800c08ff75b2 */ /* 0x0048b00008000100 */
[----:B------:R4:W3:Y:S01]  /*0a00*/  SYNCS.EXCH.64 URZ, [UR8+0x90], UR14 ;  /* 0x0000900e08ff75b2 */ /* 0x0008e20008000100 */
[----:B------:R4:W1:Y:S01]  /*0a10*/  SYNCS.EXCH.64 URZ, [UR8+0x88], UR12 ;  /* 0x0000880c08ff75b2 */ /* 0x0008620008000100 */
[----:B------:R4:W1:Y:S02]  /*0a20*/  SYNCS.EXCH.64 URZ, [UR8+0x98], UR14 ;  /* 0x0000980e08ff75b2 */ /* 0x0008640008000100 */
[----:B----4-:R-:W-:Y:S01]  /*0a30*/  NOP ;  /* 0x0000000000007918 */ /* 0x010fe20000000000 */
.L_x_12:
[----:B------:R-:W4:Y:S01]  /*0a40*/  SHFL.IDX PT, R0, R156, RZ, 0x1f ;  /* 0x00001fff9c007589 */ /* 0x000f2200000e0000 */
[----:B------:R-:W-:Y:S01]  /*0a50*/  NOP ;  /* 0x0000000000007918 */ /* 0x000fe20000000000 */
[----:B----4-:R-:W-:-:S13]  /*0a60*/  ISETP.NE.AND P0, PT, R0, 0x5, PT ;  /* 0x000000050000780c */ /* 0x010fda0003f05270 */
[----:B------:R-:W-:Y:S05]  /*0a70*/  @P0 BRA `(.L_x_13) ;  /* 0x0000000000540947 */ /* 0x000fea0003800000 */
[----:B--2---:R-:W-:Y:S01]  /*0a80*/  UMOV UR9, 0x400 ;  /* 0x0000040000097882 */ /* 0x004fe20000000000 */
        /* <DEDUP_REMOVED lines=14> */
[----:B------:R4:W1:Y:S01]  /*0b70*/  SYNCS.EXCH.64 URZ, [UR9+0xc8], UR14 ;  /* 0x0000c80e09ff75b2 */ /* 0x0008620008000100 */
[----:B------:R4:W1:Y:S01]  /*0b80*/  SYNCS.EXCH.64 URZ, [UR9+0xb0], UR12 ;  /* 0x0000b00c09ff75b2 */ /* 0x0008620008000100 */
[----:B------:R4:W1:Y:S01]  /*0b90*/  SYNCS.EXCH.64 URZ, [UR9+0xd0], UR14 ;  /* 0x0000d00e09ff75b2 */ /* 0x0008620008000100 */
[----:B------:R4:W1:Y:S01]  /*0ba0*/  SYNCS.EXCH.64 URZ, [UR9+0xb8], UR12 ;  /* 0x0000b80c09ff75b2 */ /* 0x0008620008000100 */
[----:B------:R4:W1:Y:S02]  /*0bb0*/  SYNCS.EXCH.64 URZ, [UR9+0xd8], UR14 ;  /* 0x0000d80e09ff75b2 */ /* 0x0008640008000100 */
[----:B----4-:R-:W-:Y:S01]  /*0bc0*/  NOP ;  /* 0x0000000000007918 */ /* 0x010fe20000000000 */
.L_x_13:
[----:B------:R-:W4:Y:S01]  /*0bd0*/  SHFL.IDX PT, R0, R156, RZ, 0x1f ;  /* 0x00001fff9c007589 */ /* 0x000f2200000e0000 */
[----:B------:R-:W-:Y:S01]  /*0be0*/  ISETP.NE.OR P1, PT, RZ, UR10, !P1 ;  /* 0x0000000aff007c0c */ /* 0x000fe2000cf25670 */
        /* <DEDUP_REMOVED lines=12> */
[----:B------:R4:W3:Y:S01]  /*0cb0*/  SYNCS.EXCH.64 URZ, [UR8+0xf0], UR12 ;  /* 0x0000f00c08ff75b2 */ /* 0x0008e20008000100 */
[----:B------:R4:W1:Y:S01]  /*0cc0*/  SYNCS.EXCH.64 URZ, [UR8+0xe8], UR12 ;  /* 0x0000e80c08ff75b2 */ /* 0x0008620008000100 */
[----:B------:R4:W1:Y:S02]  /*0cd0*/  SYNCS.EXCH.64 URZ, [UR8+0xf8], UR12 ;  /* 0x0000f80c08ff75b2 */ /* 0x0008640008000100 */
[----:B----4-:R-:W-:Y:S01]  /*0ce0*/  NOP ;  /* 0x0000000000007918 */ /* 0x010fe20000000000 */
.L_x_14:
[----:B------:R-:W-:Y:S01]  /*0cf0*/  VOTEU.ALL UP1, P1 ;  /* 0x0000000000ff7886 */ /* 0x000fe20000820000 */
[----:B---3--:R-:W3:Y:S01]  /*0d00*/  LDCU UR8, c[0x0][0x36c] ;  /* 0x00006d80ff0877ac */ /* 0x008ee20008000800 */
[----:B------:R-:W-:Y:S01]  /*0d10*/  NOP ;  /* 0x0000000000007918 */ /* 0x000fe20000000000 */
[----:B------:R-:W-:Y:S01]  /*0d20*/  LOP3.LUT R10, R169, 0x1f, RZ, 0xc0, !PT ;  /* 0x0000001fa90a7812 */ /* 0x000fe200078ec0ff */
[----:B--2---:R-:W-:Y:S01]  /*0d30*/  UMOV UR12, 0x20 ;  /* 0x00000020000c7882 */ /* 0x004fe20000000000 */
[----:B------:R-:W-:Y:S01]  /*0d40*/  @!UP1 UMOV UR6, 0x400 ;  /* 0x0000040000069882 */ /* 0x000fe20000000000 */
[----:B------:R-:W-:-:S04]  /*0d50*/  @!UP1 UIADD3 UR12, UPT, UPT, -UR12, 0x100000, URZ ;  /* 0x001000000c0c9890 */ /* 0x000fc8000fffe1ff */
[----:B------:R-:W-:Y:S02]  /*0d60*/  @!UP1 USHF.L.U32 UR13, UR12, 0xb, URZ ;  /* 0x0000000b0c0d9899 */ /* 0x000fe400080006ff */
[----:B------:R-:W-:Y:S02]  /*0d70*/  @!UP1 USHF.L.U32 UR12, UR12, 0x1, URZ ;  /* 0x000000010c0c9899 */ /* 0x000fe400080006ff */
[----:B------:R-:W-:Y:S01]  /*0d80*/  @!UP1 ULEA UR6, UR37, UR6, 0x18 ;  /* 0x0000000625069291 */ /* 0x000fe2000f8ec0ff */
[----:B------:R-:W-:Y:S01]  /*0d90*/  VOTEU.ALL UP1, P1 ;  /* 0x0000000000ff7886 */ /* 0x000fe20000820000 */
[----:B------:R-:W-:Y:S01]  /*0da0*/  UISETP.NE.AND UP4, UPT, UR10, URZ, UPT ;  /* 0x000000ff0a00728c */ /* 0x000fe2000bf85270 */
[----:B------:R-:W2:Y:S09]  /*0db0*/  FENCE.VIEW.ASYNC.S ;  /* 0x00000000000073c6 */ /* 0x000eb20000000000 */
[----:B--2---:R2:W4:Y:S01]  /*0dc0*/  @!UP1 SYNCS.EXCH.64 URZ, [UR6+0x100], UR12 ;  /* 0x0001000c06ff95b2 */ /* 0x0045220008000100 */
[----:B---3--:R-:W-:-:S09]  /*0dd0*/  UISETP.EQ.U32.AND UP1, UPT, UR8, 0x1, UPT ;  /* 0x000000010800788c */ /* 0x008fd2000bf22070 */
[----:B------:R-:W-:Y:S05]  /*0de0*/  BRA.U !UP1, `(.L_x_15) ;  /* 0x0000000109087547 */ /* 0x000fea000b800000 */
[----:B-1--4-:R-:W-:Y:S01]  /*0df0*/  UCGABAR_ARV ;  /* 0x00000000000079c7 */ /* 0x012fe20008000000 */
[----:B------:R-:W-:Y:S05]  /*0e00*/  BRA `(.L_x_16) ;  /* 0x0000000000047947 */ /* 0x000fea0003800000 */
.L_x_15:
[----:B-1--4-:R-:W-:Y:S01]  /*0e10*/  NOP ;  /* 0x0000000000007918 */ /* 0x012fe20000000000 */
.L_x_16:
[----:B------:R-:W1:Y:S01]  /*0e20*/  S2R R11, SR_CTAID.X ;  /* 0x00000000000b7919 */ /* 0x000e620000002500 */
[----:B------:R-:W-:-:S05]  /*0e30*/  CS2R.32 R154, SR_CgaSize ;  /* 0x00000000009a7805 */ /* 0x000fca0000008a00 */
[----:B------:R-:W-:-:S05]  /*0e40*/  IMAD R154, R154, -0xa0, RZ ;  /* 0xffffff609a9a7824 */ /* 0x000fca00078e02ff */
[----:B------:R-:W-:-:S14]  /*0e50*/  R2UR UR8, R154 ;  /* 0x000000009a0872ca */ /* 0x000fdc00000e0000 */
[----:B------:R-:W3:Y:S01]  /*0e60*/  LDCU UR8, c[0x0][UR8+0x2b0] ;  /* 0x00005600080877ac */ /* 0x000ee20008000800 */
[----:B------:R-:W-:-:S05]  /*0e70*/  CS2R.32 R0, SR_CgaSize ;  /* 0x0000000000007805 */ /* 0x000fca0000008a00 */
[----:B------:R-:W-:-:S06]  /*0e80*/  IMAD R0, R0, -0xa0, RZ ;  /* 0xffffff6000007824 */ /* 0x000fcc00078e02ff */
[----:B------:R-:W4:Y:S01]  /*0e90*/  LDC R0, c[0x0][R0+0x2a0] ;  /* 0x0000a80000007b82 */ /* 0x000f220000000800 */
[----:B------:R-:W-:Y:S01]  /*0ea0*/  PRMT R8, RZ, 0x7610, R8 ;  /* 0x00007610ff087816 */ /* 0x000fe20000000008 */
[----:B------:R-:W3:Y:S01]  /*0eb0*/  S2R R20, SR_CTAID.Y ;  /* 0x0000000000147919 */ /* 0x000ee20000002600 */
[----:B------:R-:W-:-:S05]  /*0ec0*/  CS2R.32 R154, SR_CgaSize ;  /* 0x00000000009a7805 */ /* 0x000fca0000008a00 */
[----:B------:R-:W-:-:S05]  /*0ed0*/  IMAD R154, R154, -0xa0, RZ ;  /* 0xffffff609a9a7824 */ /* 0x000fca00078e02ff */
[----:B--2---:R-:W-:-:S14]  /*0ee0*/  R2UR UR6, R154 ;  /* 0x000000009a0672ca */ /* 0x004fdc00000e0000 */
[----:B------:R-:W2:Y:S01]  /*0ef0*/  LDCU UR6, c[0x0][UR6+0x2b4] ;  /* 0x00005680060677ac */ /* 0x000ea20008000800 */
[----:B------:R-:W-:Y:S01]  /*0f00*/  UISETP.NE.AND UP2, UPT, UR10, 0x2, UPT ;  /* 0x000000020a00788c */ /* 0x000fe2000bf45270 */
[----:B------:R-:W3:Y:S01]  /*0f10*/  LDC R9, c[0x0][0xb24] ;  /* 0x0002c900ff097b82 */ /* 0x000ee20000000800 */
[----:B------:R-:W-:-:S05]  /*0f20*/  CS2R.32 R152, SR_CgaSize ;  /* 0x0000000000987805 */ /* 0x000fca0000008a00 */
[----:B------:R-:W-:-:S06]  /*0f30*/  IMAD R152, R152, -0xa0, RZ ;  /* 0xffffff6098987824 */ /* 0x000fcc00078e02ff */
[----:B------:R-:W4:Y:S08]  /*0f40*/  LDC R152, c[0x0][R152+0x2a4] ;  /* 0x0000a90098987b82 */ /* 0x000f300000000800 */
[----:B------:R-:W4:Y:S01]  /*0f50*/  LDC R72, c[0x0][0xb24] ;  /* 0x0002c900ff487b82 */ /* 0x000f220000000800 */
[----:B-1----:R-:W-:Y:S01]  /*0f60*/  I2FP.F32.U32 R4, R11 ;  /* 0x0000000b00047245 */ /* 0x002fe20000201000 */
[----:B------:R-:W-:-:S06]  /*0f70*/  IMAD.MOV.U32 R21, RZ, RZ, R11 ;  /* 0x000000ffff157224 */ /* 0x000fcc00078e000b */
[----:B------:R-:W1:Y:S01]  /*0f80*/  S2UR UR36, SR_CTAID.Z ;  /* 0x00000000002479c3 */ /* 0x000e620000002700 */
[----:B---3--:R-:W-:Y:S02]  /*0f90*/  ISETP.GE.AND P0, PT, R9, 0x1, PT ;  /* 0x000000010900780c */ /* 0x008fe40003f06270 */
[----:B------:R-:W-:Y:S01]  /*0fa0*/  I2FP.F32.U32 R2, R20 ;  /* 0x0000001400027245 */ /* 0x000fe20000201000 */
[----:B------:R-:W-:-:S04]  /*0fb0*/  FMUL R4, R4, UR8 ;  /* 0x0000000804047c20 */ /* 0x000fc80008400000 */
[----:B--2---:R-:W-:Y:S01]  /*0fc0*/  FMUL R2, R2, UR6 ;  /* 0x0000000602027c20 */ /* 0x004fe20008400000 */
[----:B------:R-:W2:Y:S01]  /*0fd0*/  F2I.U32.TRUNC.NTZ R154, R4 ;  /* 0x00000004009a7305 */ /* 0x000ea2000020f000 */
[----:B------:R-:W3:Y:S07]  /*0fe0*/  LDCU UR6, c[0x0][0xb30] ;  /* 0x00016600ff0677ac */ /* 0x000eee0008000800 */
[----:B------:R-:W1:Y:S01]  /*0ff0*/  F2I.U32.TRUNC.NTZ R3, R2 ;  /* 0x0000000200037305 */ /* 0x000e62000020f000 */
[----:B--2---:R-:W-:-:S04]  /*1000*/  IMAD.MOV R154, RZ, RZ, -R154 ;  /* 0x000000ffff9a7224 */ /* 0x004fc800078e0a9a */
[----:B----4-:R-:W-:Y:S01]  /*1010*/  IMAD R154, R0, R154, R11 ;  /* 0x0000009a009a7224 */ /* 0x010fe200078e020b */
[----:B------:R-:W-:Y:S01]  /*1020*/  PRMT R0, RZ, 0x7610, R0 ;  /* 0x00007610ff007816 */ /* 0x000fe20000000000 */
[----:B---3--:R-:W-:Y:S01]  /*1030*/  UISETP.NE.AND UP3, UPT, UR6, 0x1, UPT ;  /* 0x000000010600788c */ /* 0x008fe2000bf65270 */
[----:B-1----:R-:W-:-:S05]  /*1040*/  IADD3 R3, PT, PT, -R3, RZ, RZ ;  /* 0x000000ff03037210 */ /* 0x002fca0007ffe1ff */
[----:B------:R-:W-:Y:S01]  /*1050*/  IMAD R152, R152, R3, R20 ;  /* 0x0000000398987224 */ /* 0x000fe200078e0214 */
[----:B------:R-:W-:Y:S06]  /*1060*/  BRA.U UP4, `(.L_x_17) ;  /* 0x0000000104247547 */ /* 0x000fec000b800000 */
[----:B------:R-:W-:Y:S01]  /*1070*/  ISETP.NE.AND P1, PT, R152, RZ, PT ;  /* 0x000000ff9800720c */ /* 0x000fe20003f25270 */
[----:B------:R-:W-:Y:S01]  /*1080*/  IMAD.MOV.U32 R0, RZ, RZ, 0x3 ;  /* 0x00000003ff007424 */ /* 0x000fe200078e00ff */
[C---:B------:R-:W-:Y:S02]  /*1090*/  LOP3.LUT R3, R154.reuse, 0xfffffffe, RZ, 0xc0, !PT ;  /* 0xfffffffe9a037812 */ /* 0x040fe400078ec0ff */
[----:B------:R-:W-:Y:S02]  /*10a0*/  ISETP.LT.U32.OR P1, PT, R154, 0x2, !P1 ;  /* 0x000000029a00780c */ /* 0x000fe40004f21470 */
[----:B------:R-:W-:Y:S02]  /*10b0*/  SHF.L.U32 R0, R0, R3, RZ ;  /* 0x0000000300007219 */ /* 0x000fe400000006ff */
[----:B------:R-:W-:Y:S02]  /*10c0*/  SEL R5, RZ, 0x1, !P1 ;  /* 0x00000001ff057807 */ /* 0x000fe40004800000 */
[----:B------:R-:W-:-:S05]  /*10d0*/  SEL R2, RZ, 0x2, !P1 ;  /* 0x00000002ff027807 */ /* 0x000fca0004800000 */
[----:B------:R-:W-:-:S05]  /*10e0*/  IMAD.IADD R2, R5, 0x1, R2 ;  /* 0x0000000105027824 */ /* 0x000fca00078e0202 */
[----:B------:R-:W-:Y:S02]  /*10f0*/  PRMT R8, R2, 0x7610, R8 ;  /* 0x0000761002087816 */ /* 0x000fe40000000008 */
.L_x_17:
[----:B------:R-:W-:Y:S05]  /*1100*/  @!P0 BRA `(.L_x_18) ;  /* 0x0000000000b88947 */ /* 0x000fea0003800000 */
[----:B------:R-:W1:Y:S01]  /*1110*/  LDC.64 R4, c[0x0][0xb18] ;  /* 0x0002c600ff047b82 */ /* 0x000e620000000a00 */
[----:B------:R-:W-:-:S07]  /*1120*/  ISETP.NE.AND P0, PT, R9, 0x1, PT ;  /* 0x000000010900780c */ /* 0x000fce0003f05270 */
[----:B------:R-:W2:Y:S08]  /*1130*/  LDC R14, c[0x0][0xb0c] ;  /* 0x0002c300ff0e7b82 */ /* 0x000eb00000000800 */
[----:B------:R-:W3:Y:S08]  /*1140*/  LDC R13, c[0x0][0x370] ;  /* 0x0000dc00ff0d7b82 */ /* 0x000ef00000000800 */
[----:B------:R-:W4:Y:S01]  /*1150*/  LDC R16, c[0x0][0x374] ;  /* 0x0000dd00ff107b82 */ /* 0x000f220000000800 */
[----:B-1----:R-:W-:-:S07]  /*1160*/  ISETP.NE.AND P1, PT, R4, 0x1, PT ;  /* 0x000000010400780c */ /* 0x002fce0003f25270 */
[----:B------:R-:W3:Y:S01]  /*1170*/  LDC.64 R6, c[0x0][0xb10] ;  /* 0x0002c400ff067b82 */ /* 0x000ee20000000a00 */
[----:B--2---:R-:W-:-:S07]  /*1180*/  ISETP.NE.AND P2, PT, R14, 0x1, PT ;  /* 0x000000010e00780c */ /* 0x004fce0003f45270 */
[----:B------:R-:W1:Y:S08]  /*1190*/  LDC R12, c[0x0][0xb20] ;  /* 0x0002c800ff0c7b82 */ /* 0x000e700000000800 */
[----:B------:R-:W2:Y:S01]  /*11a0*/  LDC.64 R2, c[0x0][0xb28] ;  /* 0x0002ca00ff027b82 */ /* 0x000ea20000000a00 */
[----:B----4-:R-:W-:-:S04]  /*11b0*/  IMAD.HI.U32 R15, R16, R5, RZ ;  /* 0x00000005100f7227 */ /* 0x010fc800078e00ff */
[----:B------:R-:W-:-:S04]  /*11c0*/  IMAD.HI.U32 R5, R20, R5, RZ ;  /* 0x0000000514057227 */ /* 0x000fc800078e00ff */
[----:B---3--:R-:W-:-:S04]  /*11d0*/  IMAD.HI.U32 R18, R13, R6, RZ ;  /* 0x000000060d127227 */ /* 0x008fc800078e00ff */
[C---:B------:R-:W-:Y:S01]  /*11e0*/  IMAD.HI.U32 R22, R11.reuse, R6, RZ ;  /* 0x000000060b167227 */ /* 0x040fe200078e00ff */
[-C--:B------:R-:W-:Y:S02]  /*11f0*/  @P2 SHF.R.U32.HI R13, RZ, R7.reuse, R18 ;  /* 0x00000007ff0d2219 */ /* 0x080fe40000011612 */
[-C--:B-1----:R-:W-:Y:S02]  /*1200*/  @P1 SHF.R.U32.HI R16, RZ, R12.reuse, R15 ;  /* 0x0000000cff101219 */ /* 0x082fe4000001160f */
[----:B------:R-:W-:Y:S02]  /*1210*/  SHF.R.U32.HI R5, RZ, R12, R5 ;  /* 0x0000000cff057219 */ /* 0x000fe40000011605 */
[----:B------:R-:W-:Y:S02]  /*1220*/  SHF.R.U32.HI R22, RZ, R7, R22 ;  /* 0x00000007ff167219 */ /* 0x000fe40000011616 */
[----:B------:R-:W-:Y:S01]  /*1230*/  SEL R5, R20, R5, !P1 ;  /* 0x0000000514057207 */ /* 0x000fe20004800000 */
[----:B--2---:R-:W-:Y:S01]  /*1240*/  IMAD.HI.U32 R18, R16, R2, RZ ;  /* 0x0000000210127227 */ /* 0x004fe200078e00ff */
[----:B------:R-:W-:-:S02]  /*1250*/  SEL R21, R11, R22, !P2 ;  /* 0x000000160b157207 */ /* 0x000fc40005000000 */
[----:B------:R-:W-:Y:S01]  /*1260*/  IADD3 R7, PT, PT, -R5, RZ, RZ ;  /* 0x000000ff05077210 */ /* 0x000fe20007ffe1ff */
[----:B------:R-:W-:Y:S01]  /*1270*/  IMAD.HI.U32 R6, R13, R2, RZ ;  /* 0x000000020d067227 */ /* 0x000fe200078e00ff */
[----:B------:R-:W-:-:S03]  /*1280*/  @P0 SHF.R.U32.HI R16, RZ, R3, R18 ;  /* 0x00000003ff100219 */ /* 0x000fc60000011612 */
[----:B------:R-:W-:Y:S01]  /*1290*/  IMAD R7, R4, R7, R20 ;  /* 0x0000000704077224 */ /* 0x000fe200078e0214 */
[----:B------:R-:W-:Y:S01]  /*12a0*/  @P0 SHF.R.U32.HI R13, RZ, R3, R6 ;  /* 0x00000003ff0d0219 */ /* 0x000fe20000011606 */
[----:B------:R-:W-:-:S04]  /*12b0*/  IMAD R16, R16, R9, RZ ;  /* 0x0000000910107224 */ /* 0x000fc800078e02ff */
[----:B------:R-:W-:Y:S01]  /*12c0*/  IMAD R6, R13, R9, RZ ;  /* 0x000000090d067224 */ /* 0x000fe200078e02ff */
[----:B------:R-:W-:-:S04]  /*12d0*/  ISETP.GE.AND P1, PT, R5, R16, PT ;  /* 0x000000100500720c */ /* 0x000fc80003f26270 */
[----:B------:R-:W-:Y:S01]  /*12e0*/  ISETP.GE.OR P1, PT, R21, R6, P1 ;  /* 0x000000061500720c */ /* 0x000fe20000f26670 */
[----:B------:R-:W-:-:S05]  /*12f0*/  IMAD.HI.U32 R6, R5, R2, RZ ;  /* 0x0000000205067227 */ /* 0x000fca00078e00ff */
[----:B------:R-:W-:-:S04]  /*1300*/  SHF.R.U32.HI R6, RZ, R3, R6 ;  /* 0x00000003ff067219 */ /* 0x000fc80000011606 */
[----:B------:R-:W-:-:S03]  /*1310*/  SEL R6, R5, R6, !P0 ;  /* 0x0000000605067207 */ /* 0x000fc60004000000 */
[----:B------:R-:W-:Y:S01]  /*1320*/  @!P1 IMAD.HI.U32 R12, R21, R2, RZ ;  /* 0x00000002150c9227 */ /* 0x000fe200078e00ff */
[----:B------:R-:W-:-:S04]  /*1330*/  IADD3 R2, PT, PT, -R6, RZ, RZ ;  /* 0x000000ff06027210 */ /* 0x000fc80007ffe1ff */
[----:B------:R-:W-:Y:S01]  /*1340*/  @!P1 SHF.R.U32.HI R12, RZ, R3, R12 ;  /* 0x00000003ff0c9219 */ /* 0x000fe2000001160c */
[----:B------:R-:W-:-:S03]  /*1350*/  IMAD R2, R9, R2, R5 ;  /* 0x0000000209027224 */ /* 0x000fc600078e0205 */
[----:B------:R-:W-:-:S05]  /*1360*/  @!P1 SEL R3, R21, R12, !P0 ;  /* 0x0000000c15039207 */ /* 0x000fca0004000000 */
[--C-:B------:R-:W-:Y:S02]  /*1370*/  @!P1 IMAD.IADD R6, R6, 0x1, -R3.reuse ;  /* 0x0000000106069824 */ /* 0x100fe400078e0a03 */
[----:B------:R-:W-:Y:S01]  /*1380*/  @!P1 IMAD R3, R2, R13, R3 ;  /* 0x0000000d02039224 */ /* 0x000fe200078e0203 */
[----:B------:R-:W-:Y:S01]  /*1390*/  IADD3 R2, PT, PT, -R21, RZ, RZ ;  /* 0x000000ff15027210 */ /* 0x000fe20007ffe1ff */
[----:B------:R-:W-:Y:S02]  /*13a0*/  @!P1 IMAD R5, R6, R9, R21 ;  /* 0x0000000906059224 */ /* 0x000fe400078e0215 */
[----:B------:R-:W-:Y:S02]  /*13b0*/  @!P1 IMAD.MOV.U32 R21, RZ, RZ, R3 ;  /* 0x000000ffff159224 */ /* 0x000fe400078e0003 */
[----:B------:R-:W-:Y:S02]  /*13c0*/  IMAD R2, R14, R2, R11 ;  /* 0x000000020e027224 */ /* 0x000fe400078e020b */
[----:B------:R-:W-:-:S02]  /*13d0*/  IMAD R20, R5, R4, R7 ;  /* 0x0000000405147224 */ /* 0x000fc400078e0207 */
[----:B------:R-:W-:Y:S02]  /*13e0*/  IMAD R21, R21, R14, R2 ;  /* 0x0000000e15157224 */ /* 0x000fe400078e0202 */
.L_x_18:
[----:B------:R-:W-:Y:S05]  /*13f0*/  BRA.U UP3, `(.L_x_19) ;  /* 0x0000000103407547 */ /* 0x000fea000b800000 */
[----:B------:R-:W1:Y:S08]  /*1400*/  LDC.64 R4, c[0x0][0xb10] ;  /* 0x0002c400ff047b82 */ /* 0x000e700000000a00 */
[----:B------:R-:W2:Y:S08]  /*1410*/  LDC.64 R2, c[0x0][0xb18] ;  /* 0x0002c600ff027b82 */ /* 0x000eb00000000a00 */
[----:B------:R-:W3:Y:S08]  /*1420*/  LDC R6, c[0x0][0xb20] ;  /* 0x0002c800ff067b82 */ /* 0x000ef00000000800 */
[----:B------:R-:W4:Y:S01]  /*1430*/  LDC R12, c[0x0][0xb0c] ;  /* 0x0002c300ff0c7b82 */ /* 0x000f220000000800 */
[----:B-1----:R-:W-:-:S05]  /*1440*/  IMAD.HI.U32 R4, R21, R4, RZ ;  /* 0x0000000415047227 */ /* 0x002fca00078e00ff */
[----:B------:R-:W-:Y:S01]  /*1450*/  SHF.R.U32.HI R4, RZ, R5, R4 ;  /* 0x00000005ff047219 */ /* 0x000fe20000011604 */
[----:B--2---:R-:W-:Y:S01]  /*1460*/  IMAD.HI.U32 R3, R20, R3, RZ ;  /* 0x0000000314037227 */ /* 0x004fe200078e00ff */
[----:B------:R-:W-:-:S04]  /*1470*/  ISETP.NE.AND P0, PT, R2, 0x1, PT ;  /* 0x000000010200780c */ /* 0x000fc80003f05270 */
[----:B---3--:R-:W-:-:S04]  /*1480*/  SHF.R.U32.HI R3, RZ, R6, R3 ;  /* 0x00000006ff037219 */ /* 0x008fc80000011603 */
[----:B------:R-:W-:Y:S02]  /*1490*/  SEL R3, R20, R3, !P0 ;  /* 0x0000000314037207 */ /* 0x000fe40004000000 */
[----:B----4-:R-:W-:-:S04]  /*14a0*/  ISETP.NE.AND P1, PT, R12, 0x1, PT ;  /* 0x000000010c00780c */ /* 0x010fc80003f25270 */
[----:B------:R-:W-:-:S05]  /*14b0*/  SEL R6, R21, R4, !P1 ;  /* 0x0000000415067207 */ /* 0x000fca0004800000 */
[----:B------:R-:W-:Y:S02]  /*14c0*/  IMAD.IADD R4, R3, 0x1, -R6 ;  /* 0x0000000103047824 */ /* 0x000fe400078e0a06 */
[----:B------:R-:W-:Y:S02]  /*14d0*/  IMAD.IADD R3, R6, 0x1, -R3 ;  /* 0x0000000106037824 */ /* 0x000fe400078e0a03 */
[----:B------:R-:W-:Y:S02]  /*14e0*/  IMAD R21, R4, R12, R21 ;  /* 0x0000000c04157224 */ /* 0x000fe400078e0215 */
[----:B------:R-:W-:Y:S02]  /*14f0*/  IMAD R20, R3, R2, R20 ;  /* 0x0000000203147224 */ /* 0x000fe400078e0214 */
.L_x_19:
[----:B------:R-:W-:Y:S05]  /*1500*/  BRA.U !UP1, `(.L_x_20) ;  /* 0x00000001090c7547 */ /* 0x000fea000b800000 */
[----:B------:R-:W-:Y:S01]  /*1510*/  UCGABAR_WAIT ;  /* 0x0000000000007dc7 */ /* 0x000fe20008000000 */
[----:B------:R-:W-:Y:S01]  /*1520*/  CCTL.IVALL ;  /* 0x00000000ff00798f */ /* 0x000fe20002000000 */
[----:B------:R-:W-:Y:S05]  /*1530*/  BRA `(.L_x_21) ;  /* 0x0000000000047947 */ /* 0x000fea0003800000 */
.L_x_20:
[----:B------:R-:W-:Y:S06]  /*1540*/  BAR.SYNC.DEFER_BLOCKING 0x0 ;  /* 0x0000000000007b1d */ /* 0x000fec0000010000 */
.L_x_21:
[----:B------:R-:W-:Y:S05]  /*1550*/  BRA.U UP2, `(.L_x_22) ;  /* 0x0000001102dc7547 */ /* 0x000fea000b800000 */
[----:B------:R-:W1:Y:S01]  /*1560*/  LDCU UR15, c[0x0][0x38c] ;  /* 0x00007180ff0f77ac */ /* 0x000e620008000800 */
[----:B------:R-:W2:Y:S01]  /*1570*/  LDC R9, c[0x0][0x370] ;  /* 0x0000dc00ff097b82 */ /* 0x000ea20000000800 */
[C---:B------:R-:W-:Y:S01]  /*1580*/  IMAD.SHL.U32 R17, R11.reuse, 0x40, RZ ;  /* 0x000000400b117824 */ /* 0x040fe200078e00ff */
[----:B------:R-:W-:Y:S01]  /*1590*/  PLOP3.LUT P1, PT, PT, PT, UP5, 0x80, 0x8 ;  /* 0x000000000008781c */ /* 0x000fe20003f2f058 */
[----:B------:R-:W-:Y:S01]  /*15a0*/  HFMA2 R15, -RZ, RZ, 0, 5.9604644775390625e-08 ;  /* 0x00000001ff0f7431 */ /* 0x000fe200000001ff */
[----:B------:R-:W-:Y:S01]  /*15b0*/  UISETP.NE.AND UP1, UPT, UR10, URZ, UPT ;  /* 0x000000ff0a00728c */ /* 0x000fe2000bf25270 */
[----:B------:R-:W-:Y:S01]  /*15c0*/  HFMA2 R12, -RZ, RZ, 0, 0 ;  /* 0x00000000ff0c7431 */ /* 0x000fe200000001ff */
[----:B------:R-:W-:Y:S01]  /*15d0*/  ISETP.NE.AND P4, PT, R10, RZ, P5 ;  /* 0x000000ff0a00720c */ /* 0x000fe20002f85270 */
[----:B------:R-:W-:Y:S01]  /*15e0*/  IMAD.SHL.U32 R16, R11, 0x80, RZ ;  /* 0x000000800b107824 */ /* 0x000fe200078e00ff */
[----:B------:R-:W3:Y:S01]  /*15f0*/  LDC R0, c[0x0][0x374] ;  /* 0x0000dd00ff007b82 */ /* 0x000ee20000000800 */
[----:B------:R-:W-:Y:S01]  /*1600*/  PLOP3.LUT P1, PT, P1, PT, PT, 0x8, 0x80 ;  /* 0x000000000080781c */ /* 0x000fe20000f2e170 */
[----:B------:R-:W-:Y:S01]  /*1610*/  IMAD.MOV.U32 R14, RZ, RZ, RZ ;  /* 0x000000ffff0e7224 */ /* 0x000fe200078e00ff */
[----:B------:R-:W-:Y:S01]  /*1620*/  MOV R8, 0x1 ;  /* 0x0000000100087802 */ /* 0x000fe20000000f00 */
[----:B------:R-:W-:Y:S01]  /*1630*/  IMAD.MOV.U32 R10, RZ, RZ, RZ ;  /* 0x000000ffff0a7224 */ /* 0x000fe200078e00ff */
[----:B------:R-:W-:Y:S01]  /*1640*/  LOP3.LUT R17, R17, 0x40, RZ, 0xc0, !PT ;  /* 0x0000004011117812 */ /* 0x000fe200078ec0ff */
[----:B------:R-:W4:Y:S01]  /*1650*/  LDCU.64 UR24, c[0x0][0x348] ;  /* 0x00006900ff1877ac */ /* 0x000f220008000a00 */
[----:B-1----:R-:W-:-:S02]  /*1660*/  UIADD3 UR4, UPT, UPT, UR15, 0x7f, URZ ;  /* 0x0000007f0f047890 */ /* 0x002fc4000fffe0ff */
[----:B------:R-:W-:Y:S02]  /*1670*/  USEL UR7, UR7, 0x2, UP1 ;  /* 0x0000000207077887 */ /* 0x000fe40008800000 */
[----:B------:R-:W-:Y:S01]  /*1680*/  USHF.R.S32.HI UR22, URZ, 0x1f, UR4 ;  /* 0x0000001fff167899 */ /* 0x000fe20008011404 */
[----:B------:R-:W-:-:S03]  /*1690*/  UMOV UR13, URZ ;  /* 0x000000ff000d7c82 */ /* 0x000fc60008000000 */
[----:B------:R-:W-:Y:S02]  /*16a0*/  ULEA.HI UR22, UR22, UR4, URZ, 0x7 ;  /* 0x0000000416167291 */ /* 0x000fe4000f8f38ff */
[----:B------:R-:W-:Y:S02]  /*16b0*/  UIADD3 UR4, UPT, UPT, UR15, -0x1, URZ ;  /* 0xffffffff0f047890 */ /* 0x000fe4000fffe0ff */
[----:B------:R-:W-:Y:S02]  /*16c0*/  USHF.R.S32.HI UR22, URZ, 0x7, UR22 ;  /* 0x00000007ff167899 */ /* 0x000fe40008011416 */
[----:B------:R-:W-:Y:S02]  /*16d0*/  UISETP.GE.U32.AND UP2, UPT, UR4, -0xff, UPT ;  /* 0xffffff010400788c */ /* 0x000fe4000bf46070 */
[----:B------:R-:W-:Y:S02]  /*16e0*/  UISETP.LT.U32.AND UP0, UPT, UR22, 0x5, UPT ;  /* 0x000000051600788c */ /* 0x000fe4000bf01070 */
[----:B------:R-:W-:-:S02]  /*16f0*/  UIADD3 UR15, UPT, UPT, UR15, 0xfe, URZ ;  /* 0x000000fe0f0f7890 */ /* 0x000fc4000fffe0ff */
[----:B------:R-:W-:-:S04]  /*1700*/  USEL UR21, UR22, 0x5, UP0 ;  /* 0x0000000516157887 */ /* 0x000fc80008000000 */
[----:B------:R-:W-:Y:S02]  /*1710*/  UIADD3 UR6, UPT, UPT, UR21, -0x1, URZ ;  /* 0xffffffff15067890 */ /* 0x000fe4000fffe0ff */
[----:B------:R-:W-:Y:S02]  /*1720*/  @UP2 UIADD3 UR6, UPT, UPT, UR21, URZ, URZ ;  /* 0x000000ff15062290 */ /* 0x000fe4000fffe0ff */
[----:B------:R-:W-:Y:S02]  /*1730*/  UIADD3 UR14, UPT, UPT, UR22, -UR21, URZ ;  /* 0x80000015160e7290 */ /* 0x000fe4000fffe0ff */
[----:B------:R-:W-:Y:S02]  /*1740*/  UIADD3 UR5, UPT, UPT, UR6, 0x1, URZ ;  /* 0x0000000106057890 */ /* 0x000fe4000fffe0ff */
[----:B--2-4-:R-:W-:-:S12]  /*1750*/  UIADD3 UR6, UPT, UPT, -UR6, URZ, URZ ;  /* 0x000000ff06067290 */ /* 0x014fd8000fffe1ff */
.L_x_42:
[----:B------:R-:W-:Y:S01]  /*1760*/  UISETP.NE.AND UP0, UPT, UR37, URZ, UPT ;  /* 0x000000ff2500728c */ /* 0x000fe2000bf05270 */
[----:B------:R-:W1:Y:S08]  /*1770*/  S2UR UR37, SR_CgaCtaId ;  /* 0x00000000002579c3 */ /* 0x000e700000008800 */
[----:B------:R-:W-:Y:S05]  /*1780*/  BRA.U UP0, `(.L_x_23) ;  /* 0x0000000100347547 */ /* 0x000fea000b800000 */
[----:B------:R-:W2:Y:S01]  /*1790*/  S2R R2, SR_CgaCtaId ;  /* 0x0000000000027919 */ /* 0x000ea20000008800 */
[----:B------:R-:W-:-:S04]  /*17a0*/  MOV R3, 0x400 ;  /* 0x0000040000037802 */ /* 0x000fc80000000f00 */
[----:B--2---:R-:W-:Y:S02]  /*17b0*/  LEA R3, R2, R3, 0x18 ;  /* 0x0000000302037211 */ /* 0x004fe400078ec0ff */
[----:B------:R-:W-:-:S03]  /*17c0*/  SHF.L.U32 R2, R8, 0x1f, RZ ;  /* 0x0000001f08027819 */ /* 0x000fc600000006ff */
[----:B------:R-:W-:-:S04]  /*17d0*/  IMAD R3, R10, 0x8, R3 ;  /* 0x000000080a037824 */ /* 0x000fc800078e0203 */
[----:B------:R-:W2:Y:S02]  /*17e0*/  SYNCS.PHASECHK.TRANS64.TRYWAIT P0, [R3+URZ+0xf0], R2 ;  /* 0x0000f002030075a7 */ /* 0x000ea400080011ff */
[----:B--2---:R-:W-:Y:S05]  /*17f0*/  @!P0 BRA `(.L_x_24) ;  /* 0x0000007000dc8947 */ /* 0x004fea0003800000 */
.L_x_124:
[----:B------:R-:W-:Y:S01]  /*1800*/  VIADD R10, R10, 0x1 ;  /* 0x000000010a0a7836 */ /* 0x000fe20000000000 */
[----:B------:R2:W-:Y:S04]  /*1810*/  SYNCS.ARRIVE.TRANS64.A1T0 RZ, [R3+URZ+0xe0], RZ ;  /* 0x0000e0ff03ff79a7 */ /* 0x0005e800081000ff */
[----:B------:R-:W-:-:S04]  /*1820*/  ISETP.NE.AND P0, PT, R10, 0x2, PT ;  /* 0x000000020a00780c */ /* 0x000fc80003f05270 */
[----:B------:R-:W-:Y:S02]  /*1830*/  SEL R10, R10, RZ, P0 ;  /* 0x000000ff0a0a7207 */ /* 0x000fe40000000000 */
[----:B--2---:R-:W-:-:S04]  /*1840*/  SEL R3, RZ, 0x1, P0 ;  /* 0x00000001ff037807 */ /* 0x004fc80000000000 */
[----:B------:R-:W-:-:S07]  /*1850*/  LOP3.LUT R8, R8, R3, RZ, 0x3c, !PT ;  /* 0x0000000308087212 */ /* 0x000fce00078e3cff */
.L_x_23:
[----:B------:R-:W-:Y:S01]  /*1860*/  UMOV UR4, 0x400 ;  /* 0x0000040000047882 */ /* 0x000fe20000000000 */
[----:B------:R-:W-:Y:S01]  /*1870*/  LEA.HI R3, R21, R21, RZ, 0x1 ;  /* 0x0000001515037211 */ /* 0x000fe200078f08ff */
[----:B-1----:R-:W-:Y:S01]  /*1880*/  ULEA UR4, UR37, UR4, 0x18 ;  /* 0x0000000425047291 */ /* 0x002fe2000f8ec0ff */
[----:B------:R-:W-:Y:S01]  /*1890*/  SHF.L.U32 R2, R15, 0x1f, RZ ;  /* 0x0000001f0f027819 */ /* 0x000fe200000006ff */
[----:B------:R-:W-:Y:S01]  /*18a0*/  UISETP.GE.U32.AND UP0, UPT, UR15, 0xff, UPT ;  /* 0x000000ff0f00788c */ /* 0x000fe2000bf06070 */
[----:B------:R-:W-:Y:S01]  /*18b0*/  R2UR UR35, R16 ;  /* 0x00000000102372ca */ /* 0x000fe200000e0000 */
[----:B------:R-:W-:Y:S01]  /*18c0*/  ULEA UR8, UR13, UR4, 0x3 ;  /* 0x000000040d087291 */ /* 0x000fe2000f8e18ff */
[----:B------:R-:W-:Y:S01]  /*18d0*/  IMAD.SHL.U32 R3, R3, 0x80, RZ ;  /* 0x0000008003037824 */ /* 0x000fe200078e00ff */
[----:B------:R-:W-:Y:S01]  /*18e0*/  R2UR UR11, R17 ;  /* 0x00000000110b72ca */ /* 0x000fe200000e0000 */
[----:B------:R-:W-:-:S03]  /*18f0*/  UMOV UR23, URZ ;  /* 0x000000ff00177c82 */ /* 0x000fc60008000000 */
[----:B------:R-:W-:-:S03]  /*1900*/  LOP3.LUT R3, R3, 0xffffff00, RZ, 0xc0, !PT ;  /* 0xffffff0003037812 */ /* 0x000fc600078ec0ff */
[----:B------:R1:W2:Y:S01]  /*1910*/  SYNCS.PHASECHK.TRANS64.TRYWAIT P0, [UR8+0x28], R2 ;  /* 0x00002802ff0075a7 */ /* 0x0002a20008001108 */
[----:B------:R-:W-:Y:S02]  /*1920*/  R2UR UR9, R3 ;  /* 0x00000000030972ca */ /* 0x000fe400000e0000 */
[----:B------:R-:W-:-:S11]  /*1930*/  R2UR UR8, R20 ;  /* 0x00000000140872ca */ /* 0x000fd600000e0000 */
[----:B------:R-:W-:Y:S02]  /*1940*/  ULOP3.LUT UR35, UR9, 0x80, UR35, 0xf8, !UPT ;  /* 0x0000008009237892 */ /* 0x000fe4000f8ef823 */
[----:B------:R-:W-:Y:S01]  /*1950*/  ULEA UR11, UR8, UR11, 0x7 ;  /* 0x0000000b080b7291 */ /* 0x000fe2000f8e38ff */
[----:B------:R-:W-:Y:S11]  /*1960*/  BRA.U !UP0, `(.L_x_25) ;  /* 0x0000000108c07547 */ /* 0x000ff6000b800000 */
[----:B------:R-:W-:Y:S01]  /*1970*/  UMOV UR16, UR6 ;  /* 0x0000000600107c82 */ /* 0x000fe20008000000 */
[----:B------:R-:W-:Y:S01]  /*1980*/  UMOV UR17, UR13 ;  /* 0x0000000d00117c82 */ /* 0x000fe20008000000 */
[----:B------:R-:W-:-:S05]  /*1990*/  UMOV UR34, URZ ;  /* 0x000000ff00227c82 */ /* 0x000fca0008000000 */
.L_x_31:
[----:B------:R-:W-:Y:S01]  /*19a0*/  ULEA UR33, UR17, UR4, 0x3 ;  /* 0x0000000411217291 */ /* 0x000fe2000f8e18ff */
[----:B------:R-:W-:Y:S01]  /*19b0*/  @P5 MOV R3, 0xc000 ;  /* 0x0000c00000035802 */ /* 0x000fe20000000f00 */
[----:B-12-4-:R-:W-:Y:S10]  /*19c0*/  @P0 BRA `(.L_x_26) ;  /* 0x00000000000c0947 */ /* 0x016ff40003800000 */
[----:B------:R-:W-:-:S04]  /*19d0*/  SHF.L.U32 R5, R15, 0x1f, RZ ;  /* 0x0000001f0f057819 */ /* 0x000fc800000006ff */
[----:B------:R-:W2:Y:S02]  /*19e0*/  SYNCS.PHASECHK.TRANS64.TRYWAIT P0, [UR33+0x28], R5 ;  /* 0x00002805ff0075a7 */ /* 0x000ea40008001121 */
[----:B--2---:R-:W-:Y:S05]  /*19f0*/  @!P0 BRA `(.L_x_27) ;  /* 0x0000007000708947 */ /* 0x004fea0003800000 */
.L_x_26:
[----:B------:R2:W-:Y:S01]  /*1a00*/  @P5 SYNCS.ARRIVE.TRANS64 RZ, [UR33], R3 ;  /* 0x00000003ffff59a7 */ /* 0x0005e20008000021 */
[----:B------:R-:W-:Y:S02]  /*1a10*/  ULOP3.LUT UR8, UR7, 0x2, URZ, 0xfc, !UPT ;  /* 0x0000000207087892 */ /* 0x000fe4000f8efcff */
[----:B------:R-:W-:Y:S02]  /*1a20*/  UIADD3 UR16, UPT, UPT, UR16, 0x1, URZ ;  /* 0x0000000110107890 */ /* 0x000fe4000fffe0ff */
[----:B------:R-:W-:Y:S02]  /*1a30*/  UISETP.NE.AND UP0, UPT, UR8, 0x2, UPT ;  /* 0x000000020800788c */ /* 0x000fe4000bf05270 */
[----:B------:R-:W-:-:S07]  /*1a40*/  UISETP.NE.AND UP2, UPT, UR16, 0x1, UPT ;  /* 0x000000011000788c */ /* 0x000fce000bf45270 */
[----:B------:R-:W-:Y:S05]  /*1a50*/  BRA.U UP0, `(.L_x_28) ;  /* 0x0000000100047547 */ /* 0x000fea000b800000 */
[----:B------:R-:W-:Y:S05]  /*1a60*/  BPT.TRAP 0x1 ;  /* 0x000000040000795c */ /* 0x000fea0000300000 */
.L_x_28:
[----:B------:R-:W-:Y:S04]  /*1a70*/  BSSY.RECONVERGENT B0, `(.L_x_29) ;  /* 0x0000003000007945 */ /* 0x000fe80003800200 */
[----:B------:R-:W-:Y:S05]  /*1a80*/  @!P4 BRA `(.L_x_30) ;  /* 0x000000000004c947 */ /* 0x000fea0003800000 */
[----:B------:R-:W-:Y:S05]  /*1a90*/  BPT.TRAP 0x1 ;  /* 0x000000040000795c */ /* 0x000fea0000300000 */
.L_x_30:
[----:B------:R-:W-:Y:S05]  /*1aa0*/  BSYNC.RECONVERGENT B0 ;  /* 0x0000000000007941 */ /* 0x000fea0003800200 */
.L_x_29:
[----:B------:R-:W-:Y:S02]  /*1ab0*/  UIADD3 UR13, UPT, UPT, UR17, 0x1, URZ ;  /* 0x00000001110d7890 */ /* 0x000fe4000fffe0ff */
[----:B------:R-:W-:Y:S02]  /*1ac0*/  ULEA UR32, UR17, UR4, 0xe ;  /* 0x0000000411207291 */ /* 0x000fe4000f8e70ff */
[----:B------:R-:W-:Y:S02]  /*1ad0*/  UISETP.NE.AND UP0, UPT, UR13, 0x5, UPT ;  /* 0x000000050d00788c */ /* 0x000fe4000bf05270 */
[----:B------:R-:W-:Y:S02]  /*1ae0*/  UIADD3 UR28, UP1, UPT, UR24, 0x80, URZ ;  /* 0x00000080181c7890 */ /* 0x000fe4000ff3e0ff */
[----:B------:R-:W-:Y:S02]  /*1af0*/  USEL UR9, URZ, 0x1, UP0 ;  /* 0x00000001ff097887 */ /* 0x000fe40008000000 */
[----:B------:R-:W-:-:S02]  /*1b00*/  USEL UR13, UR13, URZ, UP0 ;  /* 0x000000ff0d0d7287 */ /* 0x000fc40008000000 */
[----:B------:R-:W-:Y:S02]  /*1b10*/  UIADD3 UR26, UP0, UPT, UR24, 0x180, URZ ;  /* 0x00000180181a7890 */ /* 0x000fe4000ff1e0ff */
[----:B------:R-:W-:Y:S01]  /*1b20*/  ULEA UR8, UR13, UR4, 0x3 ;  /* 0x000000040d087291 */ /* 0x000fe2000f8e18ff */
[----:B------:R-:W-:Y:S01]  /*1b30*/  LOP3.LUT R15, R15, UR9, RZ, 0x3c, !PT ;  /* 0x000000090f0f7c12 */ /* 0x000fe2000f8e3cff */
[----:B------:R-:W-:Y:S02]  /*1b40*/  ULOP3.LUT UR33, UR33, 0xfefffff8, URZ, 0xc0, !UPT ;  /* 0xfefffff821217892 */ /* 0x000fe4000f8ec0ff */
[----:B------:R-:W-:Y:S01]  /*1b50*/  UIADD3.X UR29, UPT, UPT, URZ, UR25, URZ, UP1, !UPT ;  /* 0x00000019ff1d7290 */ /* 0x000fe20008ffe4ff */
[----:B-1----:R-:W-:Y:S01]  /*1b60*/  SHF.L.U32 R2, R15, 0x1f, RZ ;  /* 0x0000001f0f027819 */ /* 0x002fe200000006ff */
[----:B------:R-:W-:Y:S02]  /*1b70*/  UIADD3 UR32, UPT, UPT, UR32, 0x8400, URZ ;  /* 0x0000840020207890 */ /* 0x000fe4000fffe0ff */
[----:B------:R-:W-:Y:S01]  /*1b80*/  UIADD3.X UR27, UPT, UPT, URZ, UR25, URZ, UP0, !UPT ;  /* 0x00000019ff1b7290 */ /* 0x000fe200087fe4ff */
[----:B------:R4:W1:Y:S01]  /*1b90*/  SYNCS.PHASECHK.TRANS64.TRYWAIT P0, [UR8+0x28], R2 ;  /* 0x00002802ff0075a7 */ /* 0x0008620008001108 */
[----:B------:R-:W-:Y:S01]  /*1ba0*/  ULEA UR8, UR17, UR4, 0xd ;  /* 0x0000000411087291 */ /* 0x000fe2000f8e68ff */
[----:B------:R-:W-:Y:S01]  /*1bb0*/  UMOV UR18, 0x0 ;  /* 0x0000000000127882 */ /* 0x000fe20000000000 */
[----:B------:R-:W-:-:S02]  /*1bc0*/  UMOV UR19, 0x10000000 ;  /* 0x1000000000137882 */ /* 0x000fc40000000000 */
[----:B------:R-:W-:Y:S01]  /*1bd0*/  UIADD3 UR8, UPT, UPT, UR8, 0x1c400, URZ ;  /* 0x0001c40008087890 */ /* 0x000fe2000fffe0ff */
[----:B------:R2:W-:Y:S01]  /*1be0*/  UTMALDG.3D.2CTA [UR32], [UR28], desc[UR18] ;  /* 0x000012201c0075b4 */ /* 0x0005e20008211000 */
[----:B------:R-:W-:Y:S01]  /*1bf0*/  UMOV UR10, UR34 ;  /* 0x00000022000a7c82 */ /* 0x000fe20008000000 */
[----:B------:R-:W-:Y:S01]  /*1c00*/  UMOV UR12, UR36 ;  /* 0x00000024000c7c82 */ /* 0x000fe20008000000 */
[----:B------:R-:W-:Y:S01]  /*1c10*/  UMOV UR9, UR33 ;  /* 0x0000002100097c82 */ /* 0x000fe20008000000 */
[----:B------:R-:W-:Y:S01]  /*1c20*/  UMOV UR23, UR5 ;  /* 0x0000000500177c82 */ /* 0x000fe20008000000 */
[----:B------:R-:W-:-:S03]  /*1c30*/  UMOV UR17, UR13 ;  /* 0x0000000d00117c82 */ /* 0x000fc60008000000 */
[----:B------:R4:W-:Y:S01]  /*1c40*/  UTMALDG.3D.2CTA [UR8], [UR26], desc[UR18] ;  /* 0x000012081a0075b4 */ /* 0x0009e20008211000 */
[----:B--2---:R-:W-:Y:S01]  /*1c50*/  UIADD3 UR34, UPT, UPT, UR34, 0x80, URZ ;  /* 0x0000008022227890 */ /* 0x004fe2000fffe0ff */
[----:B------:R-:W-:Y:S11]  /*1c60*/  BRA.U UP2, `(.L_x_31) ;  /* 0xfffffffd024c7547 */ /* 0x000ff6000b83ffff */
.L_x_25:
[----:B----4-:R-:W-:Y:S01]  /*1c70*/  ULEA UR8, UR13, UR4, 0x3 ;  /* 0x000000040d087291 */ /* 0x010fe2000f8e18ff */
[----:B-1----:R-:W-:Y:S01]  /*1c80*/  SHF.L.U32 R2, R15, 0x1f, RZ ;  /* 0x0000001f0f027819 */ /* 0x002fe200000006ff */
[----:B------:R-:W-:Y:S01]  /*1c90*/  @!P1 SYNCS.ARRIVE.TRANS64.A1T0 RZ, [UR4+0x78], RZ ;  /* 0x000078ffffff99a7 */ /* 0x000fe20008100004 */
[----:B------:R-:W-:-:S06]  /*1ca0*/  UISETP.GT.AND UP0, UPT, UR22, UR21, UPT ;  /* 0x000000151600728c */ /* 0x000fcc000bf04270 */
[----:B--2---:R1:W2:Y:S03]  /*1cb0*/  SYNCS.PHASECHK.TRANS64.TRYWAIT P0, [UR8+0x28], R2 ;  /* 0x00002802ff0075a7 */ /* 0x0042a60008001108 */
[----:B------:R-:W-:Y:S05]  /*1cc0*/  BRA.U !UP0, `(.L_x_32) ;  /* 0x0000000108c07547 */ /* 0x000fea000b800000 */
[----:B------:R-:W-:Y:S01]  /*1cd0*/  UIADD3 UR26, UPT, UPT, UR14, UR23, URZ ;  /* 0x000000170e1a7290 */ /* 0x000fe2000fffe0ff */
[----:B------:R-:W-:-:S11]  /*1ce0*/  UMOV UR27, UR13 ;  /* 0x0000000d001b7c82 */ /* 0x000fd60008000000 */
.L_x_38:
[----:B------:R-:W-:Y:S01]  /*1cf0*/  ULEA UR17, UR27, UR4, 0x3 ;  /* 0x000000041b117291 */ /* 0x000fe2000f8e18ff */
[----:B--2---:R-:W-:Y:S01]  /*1d00*/  @P5 MOV R3, 0xc000 ;  /* 0x0000c00000035802 */ /* 0x004fe20000000f00 */
[----:B-12---:R-:W-:Y:S10]  /*1d10*/  @P0 BRA `(.L_x_33) ;  /* 0x00000000000c0947 */ /* 0x006ff40003800000 */
[----:B------:R-:W-:-:S04]  /*1d20*/  SHF.L.U32 R5, R15, 0x1f, RZ ;  /* 0x0000001f0f057819 */ /* 0x000fc800000006ff */
[----:B------:R-:W2:Y:S02]  /*1d30*/  SYNCS.PHASECHK.TRANS64.TRYWAIT P0, [UR17+0x28], R5 ;  /* 0x00002805ff0075a7 */ /* 0x000ea40008001111 */
[----:B--2---:R-:W-:Y:S05]  /*1d40*/  @!P0 BRA `(.L_x_34) ;  /* 0x0000006c00b48947 */ /* 0x004fea0003800000 */
.L_x_33:
[----:B------:R2:W-:Y:S01]  /*1d50*/  @P5 SYNCS.ARRIVE.TRANS64 RZ, [UR17], R3 ;  /* 0x00000003ffff59a7 */ /* 0x0005e20008000011 */
[----:B------:R-:W-:-:S04]  /*1d60*/  ULOP3.LUT UR8, UR7, 0x2, URZ, 0xfc, !UPT ;  /* 0x0000000207087892 */ /* 0x000fc8000f8efcff */
[----:B------:R-:W-:-:S09]  /*1d70*/  UISETP.NE.AND UP0, UPT, UR8, 0x2, UPT ;  /* 0x000000020800788c */ /* 0x000fd2000bf05270 */
[----:B------:R-:W-:Y:S05]  /*1d80*/  BRA.U UP0, `(.L_x_35) ;  /* 0x0000000100047547 */ /* 0x000fea000b800000 */
[----:B------:R-:W-:Y:S05]  /*1d90*/  BPT.TRAP 0x1 ;  /* 0x000000040000795c */ /* 0x000fea0000300000 */
.L_x_35:
[----:B------:R-:W-:Y:S04]  /*1da0*/  BSSY.RECONVERGENT B0, `(.L_x_36) ;  /* 0x0000003000007945 */ /* 0x000fe80003800200 */
[----:B------:R-:W-:Y:S05]  /*1db0*/  @!P4 BRA `(.L_x_37) ;  /* 0x000000000004c947 */ /* 0x000fea0003800000 */
[----:B------:R-:W-:Y:S05]  /*1dc0*/  BPT.TRAP 0x1 ;  /* 0x000000040000795c */ /* 0x000fea0000300000 */
.L_x_37:
[----:B------:R-:W-:Y:S05]  /*1dd0*/  BSYNC.RECONVERGENT B0 ;  /* 0x0000000000007941 */ /* 0x000fea0003800200 */
.L_x_36:
        /* <DEDUP_REMOVED lines=9> */
[----:B------:R-:W-:Y:S02]  /*1e70*/  USHF.L.U32 UR18, UR23, 0x7, URZ ;  /* 0x0000000717127899 */ /* 0x000fe400080006ff */
[----:B------:R-:W-:Y:S01]  /*1e80*/  ULOP3.LUT UR17, UR17, 0xfefffff8, URZ, 0xc0, !UPT ;  /* 0xfefffff811117892 */ /* 0x000fe2000f8ec0ff */
[----:B-1----:R-:W-:Y:S01]  /*1e90*/  SHF.L.U32 R2, R15, 0x1f, RZ ;  /* 0x0000001f0f027819 */ /* 0x002fe200000006ff */
[----:B------:R-:W-:Y:S02]  /*1ea0*/  UIADD3 UR16, UPT, UPT, UR16, 0x8400, URZ ;  /* 0x0000840010107890 */ /* 0x000fe4000fffe0ff */
[----:B------:R-:W-:Y:S01]  /*1eb0*/  UIADD3.X UR33, UPT, UPT, URZ, UR25, URZ, UP1, !UPT ;  /* 0x00000019ff217290 */ /* 0x000fe20008ffe4ff */
[----:B------:R4:W1:Y:S01]  /*1ec0*/  SYNCS.PHASECHK.TRANS64.TRYWAIT P0, [UR8+0x28], R2 ;  /* 0x00002802ff0075a7 */ /* 0x0008620008001108 */
[----:B------:R-:W-:-:S02]  /*1ed0*/  ULEA UR8, UR27, UR4, 0xd ;  /* 0x000000041b087291 */ /* 0x000fc4000f8e68ff */
[----:B------:R-:W-:Y:S02]  /*1ee0*/  UIADD3.X UR31, UPT, UPT, URZ, UR25, URZ, UP0, !UPT ;  /* 0x00000019ff1f7290 */ /* 0x000fe400087fe4ff */
[----:B------:R-:W-:Y:S01]  /*1ef0*/  UIADD3 UR8, UPT, UPT, UR8, 0x1c400, URZ ;  /* 0x0001c40008087890 */ /* 0x000fe2000fffe0ff */
[----:B------:R-:W-:Y:S01]  /*1f00*/  UMOV UR28, 0x0 ;  /* 0x00000000001c7882 */ /* 0x000fe20000000000 */
[----:B------:R-:W-:Y:S01]  /*1f10*/  UMOV UR29, 0x10000000 ;  /* 0x10000000001d7882 */ /* 0x000fe20000000000 */
[----:B------:R-:W-:Y:S01]  /*1f20*/  UMOV UR19, UR35 ;  /* 0x0000002300137c82 */ /* 0x000fe20008000000 */
[----:B------:R-:W-:Y:S01]  /*1f30*/  UMOV UR20, UR36 ;  /* 0x0000002400147c82 */ /* 0x000fe20008000000 */
[----:B------:R-:W-:Y:S01]  /*1f40*/  UMOV UR12, UR36 ;  /* 0x00000024000c7c82 */ /* 0x000fe20008000000 */
[----:B------:R-:W-:Y:S01]  /*1f50*/  UMOV UR9, UR17 ;  /* 0x0000001100097c82 */ /* 0x000fe20008000000 */
[----:B------:R-:W-:Y:S01]  /*1f60*/  UMOV UR10, UR18 ;  /* 0x00000012000a7c82 */ /* 0x000fe20008000000 */
[----:B------:R4:W-:Y:S01]  /*1f70*/  UTMALDG.3D.2CTA [UR16], [UR32], desc[UR28] ;  /* 0x00001c10200075b4 */ /* 0x0009e20008211000 */
[----:B------:R-:W-:Y:S01]  /*1f80*/  UIADD3 UR23, UPT, UPT, UR23, 0x1, URZ ;  /* 0x0000000117177890 */ /* 0x000fe2000fffe0ff */
[----:B------:R-:W-:-:S03]  /*1f90*/  UMOV UR27, UR13 ;  /* 0x0000000d001b7c82 */ /* 0x000fc60008000000 */
[----:B------:R-:W-:Y:S01]  /*1fa0*/  UISETP.NE.AND UP0, UPT, UR23, UR26, UPT ;  /* 0x0000001a1700728c */ /* 0x000fe2000bf05270 */
[----:B------:R4:W-:Y:S08]  /*1fb0*/  UTMALDG.3D.2CTA [UR8], [UR30], desc[UR28] ;  /* 0x00001c081e0075b4 */ /* 0x0009f00008211000 */
[----:B----4-:R-:W-:Y:S05]  /*1fc0*/  BRA.U UP0, `(.L_x_38) ;  /* 0xfffffffd00487547 */ /* 0x010fea000b83ffff */
.L_x_32:
[----:B-1----:R-:W-:Y:S01]  /*1fd0*/  LEA R2, R14, UR4, 0x3 ;  /* 0x000000040e027c11 */ /* 0x002fe2000f8e18ff */
[----:B------:R-:W-:Y:S01]  /*1fe0*/  NOP ;  /* 0x0000000000007918 */ /* 0x000fe20000000000 */
[----:B--2---:R-:W-:Y:S02]  /*1ff0*/  SHF.L.U32 R3, R12, 0x1f, RZ ;  /* 0x0000001f0c037819 */ /* 0x004fe400000006ff */
[----:B------:R-:W-:Y:S02]  /*2000*/  LEA R4, R14, UR4, 0x4 ;  /* 0x000000040e047c11 */ /* 0x000fe4000f8e20ff */
[----:B------:R-:W1:Y:S02]  /*2010*/  SYNCS.PHASECHK.TRANS64.TRYWAIT P0, [R2+URZ+0x80], R3 ;  /* 0x00008003020075a7 */ /* 0x000e6400080011ff */
[----:B-1----:R-:W-:Y:S05]  /*2020*/  @!P0 BRA `(.L_x_39) ;  /* 0x0000006c00148947 */ /* 0x002fea0003800000 */
.L_x_127:
[----:B------:R-:W2:Y:S01]  /*2030*/  LDS.128 R4, [R4+0x110] ;  /* 0x0001100004047984 */ /* 0x000ea20000000c00 */
[----:B------:R-:W-:Y:S01]  /*2040*/  ISETP.GE.AND P0, PT, R72, 0x1, PT ;  /* 0x000000014800780c */ /* 0x000fe20003f06270 */
[----:B-1----:R-:W-:Y:S01]  /*2050*/  VIADD R2, R2, 0x90 ;  /* 0x0000009002027836 */ /* 0x002fe20000000000 */
[----:B------:R-:W-:Y:S01]  /*2060*/  @!PT LDS RZ, [RZ] ;  /* 0x00000000fffff984 */ /* 0x000fe20000000800 */
[----:B------:R-:W-:Y:S01]  /*2070*/  @!PT LDS RZ, [RZ] ;  /* 0x00000000fffff984 */ /* 0x000fe20000000800 */
[----:B------:R-:W-:Y:S01]  /*2080*/  @!PT LDS RZ, [RZ] ;  /* 0x00000000fffff984 */ /* 0x000fe20000000800 */
[----:B------:R-:W-:Y:S01]  /*2090*/  @!PT LDS RZ, [RZ] ;  /* 0x00000000fffff984 */ /* 0x000fe20000000800 */
[----:B------:R1:W-:Y:S06]  /*20a0*/  MEMBAR.ALL.CTA ;  /* 0x0000000000007992 */ /* 0x0003ec0000008000 */
[----:B-1----:R-:W1:Y:S01]  /*20b0*/  FENCE.VIEW.ASYNC.S ;  /* 0x00000000000073c6 */ /* 0x002e620000000000 */
[----:B------:R-:W-:-:S04]  /*20c0*/  PRMT R2, RZ, 0x654, R2 ;  /* 0x00000654ff027816 */ /* 0x000fc80000000002 */
[----:B-1----:R1:W-:Y:S01]  /*20d0*/  SYNCS.ARRIVE.TRANS64.RED.A1T0 RZ, [R2+URZ], RZ ;  /* 0x000000ff02ff79a7 */ /* 0x0023e200081004ff */
[----:B--2---:R-:W-:-:S13]  /*20e0*/  LOP3.LUT P2, RZ, R6, 0x1, RZ, 0xc0, !PT ;  /* 0x0000000106ff7812 */ /* 0x004fda000784c0ff */
[----:B------:R-:W-:Y:S01]  /*20f0*/  @P2 SHF.R.U32.HI R3, RZ, 0x10, R5 ;  /* 0x00000010ff032819 */ /* 0x000fe20000011605 */
[----:B------:R-:W-:Y:S01]  /*2100*/  VOTEU.ANY UP0, P2 ;  /* 0x0000000000ff7886 */ /* 0x000fe20001000100 */
[----:B------:R-:W-:Y:S02]  /*2110*/  @P2 MOV R13, R4 ;  /* 0x00000004000d2202 */ /* 0x000fe40000000f00 */
[----:B------:R-:W-:Y:S02]  /*2120*/  @P2 R2UR.BROADCAST UR8, R3 ;  /* 0x00000000030822ca */ /* 0x000fe400008e0000 */
[----:B------:R-:W-:-:S11]  /*2130*/  @P2 LOP3.LUT R11, R5, 0xffff, RZ, 0xc0, !PT ;  /* 0x0000ffff050b2812 */ /* 0x000fd600078ec0ff */
[----:B------:R-:W-:Y:S01]  /*2140*/  @UP0 UMOV UR36, UR8 ;  /* 0x0000000800240c82 */ /* 0x000fe20008000000 */
[----:B-1----:R-:W-:Y:S05]  /*2150*/  @!P0 BRA `(.L_x_40) ;  /* 0x0000000000b88947 */ /* 0x002fea0003800000 */
[----:B------:R-:W3:Y:S01]  /*2160*/  LDC.64 R4, c[0x0][0xb18] ;  /* 0x0002c600ff047b82 */ /* 0x000ee20000000a00 */
[----:B------:R-:W-:-:S07]  /*2170*/  ISETP.NE.AND P3, PT, R72, 0x1, PT ;  /* 0x000000014800780c */ /* 0x000fce0003f65270 */
[----:B------:R-:W1:Y:S08]  /*2180*/  LDC.64 R6, c[0x0][0xb10] ;  /* 0x0002c400ff067b82 */ /* 0x000e700000000a00 */
[----:B------:R-:W2:Y:S08]  /*2190*/  LDC R18, c[0x0][0xb20] ;  /* 0x0002c800ff127b82 */ /* 0x000eb00000000800 */
[----:B------:R-:W4:Y:S01]  /*21a0*/  LDC R20, c[0x0][0xb0c] ;  /* 0x0002c300ff147b82 */ /* 0x000f220000000800 */
[----:B---3--:R-:W-:Y:S01]  /*21b0*/  IMAD.HI.U32 R19, R0, R5, RZ ;  /* 0x0000000500137227 */ /* 0x008fe200078e00ff */
[----:B------:R-:W-:-:S03]  /*21c0*/  ISETP.NE.AND P0, PT, R4, 0x1, PT ;  /* 0x000000010400780c */ /* 0x000fc60003f05270 */
[----:B------:R-:W-:-:S03]  /*21d0*/  IMAD.HI.U32 R5, R11, R5, RZ ;  /* 0x000000050b057227 */ /* 0x000fc600078e00ff */
[----:B------:R-:W3:Y:S01]  /*21e0*/  LDC.64 R2, c[0x0][0xb28] ;  /* 0x0002ca00ff027b82 */ /* 0x000ee20000000a00 */
[----:B-1----:R-:W-:-:S04]  /*21f0*/  IMAD.HI.U32 R22, R9, R6, RZ ;  /* 0x0000000609167227 */ /* 0x002fc800078e00ff */
[----:B------:R-:W-:Y:S01]  /*2200*/  IMAD.HI.U32 R24, R13, R6, RZ ;  /* 0x000000060d187227 */ /* 0x000fe200078e00ff */
[----:B------:R-:W-:Y:S02]  /*2210*/  SHF.R.U32.HI R22, RZ, R7, R22 ;  /* 0x00000007ff167219 */ /* 0x000fe40000011616 */
[-C--:B--2---:R-:W-:Y:S02]  /*2220*/  SHF.R.U32.HI R19, RZ, R18.reuse, R19 ;  /* 0x00000012ff137219 */ /* 0x084fe40000011613 */
[----:B------:R-:W-:Y:S02]  /*2230*/  SHF.R.U32.HI R18, RZ, R18, R5 ;  /* 0x00000012ff127219 */ /* 0x000fe40000011605 */
[----:B------:R-:W-:Y:S02]  /*2240*/  SEL R19, R0, R19, !P0 ;  /* 0x0000001300137207 */ /* 0x000fe40004000000 */
[----:B------:R-:W-:Y:S02]  /*2250*/  SHF.R.U32.HI R24, RZ, R7, R24 ;  /* 0x00000007ff187219 */ /* 0x000fe40000011618 */
[----:B----4-:R-:W-:-:S02]  /*2260*/  ISETP.NE.AND P1, PT, R20, 0x1, PT ;  /* 0x000000011400780c */ /* 0x010fc40003f25270 */
[----:B------:R-:W-:Y:S02]  /*2270*/  SEL R5, R11, R18, !P0 ;  /* 0x000000120b057207 */ /* 0x000fe40004000000 */
[----:B------:R-:W-:Y:S02]  /*2280*/  SEL R21, R9, R22, !P1 ;  /* 0x0000001609157207 */ /* 0x000fe40004800000 */
[----:B------:R-:W-:Y:S01]  /*2290*/  SEL R7, R13, R24, !P1 ;  /* 0x000000180d077207 */ /* 0x000fe20004800000 */
[----:B---3--:R-:W-:-:S04]  /*22a0*/  IMAD.HI.U32 R22, R19, R2, RZ ;  /* 0x0000000213167227 */ /* 0x008fc800078e00ff */
[----:B------:R-:W-:Y:S01]  /*22b0*/  IMAD.HI.U32 R6, R21, R2, RZ ;  /* 0x0000000215067227 */ /* 0x000fe200078e00ff */
[----:B------:R-:W-:-:S04]  /*22c0*/  @P3 SHF.R.U32.HI R19, RZ, R3, R22 ;  /* 0x00000003ff133219 */ /* 0x000fc80000011616 */
        /* <DEDUP_REMOVED lines=8> */
[----:B------:R-:W-:-:S04]  /*2350*/  @!P0 IMAD.HI.U32 R18, R7, R2, RZ ;  /* 0x0000000207128227 */ /* 0x000fc800078e00ff */
[----:B------:R-:W-:Y:S01]  /*2360*/  IMAD.MOV R2, RZ, RZ, -R6 ;  /* 0x000000ffff027224 */ /* 0x000fe200078e0a06 */
[----:B------:R-:W-:-:S03]  /*2370*/  @!P0 SHF.R.U32.HI R18, RZ, R3, R18 ;  /* 0x00000003ff128219 */ /* 0x000fc60000011612 */
[----:B------:R-:W-:Y:S01]  /*2380*/  IMAD R2, R72, R2, R5 ;  /* 0x0000000248027224 */ /* 0x000fe200078e0205 */
[----:B------:R-:W-:Y:S02]  /*2390*/  @!P0 SEL R3, R7, R18, !P3 ;  /* 0x0000001207038207 */ /* 0x000fe40005800000 */
[----:B------:R-:W-:-:S03]  /*23a0*/  IADD3 R18, PT, PT, -R5, RZ, RZ ;  /* 0x000000ff05127210 */ /* 0x000fc60007ffe1ff */
[--C-:B------:R-:W-:Y:S02]  /*23b0*/  @!P0 IMAD.IADD R6, R6, 0x1, -R3.reuse ;  /* 0x0000000106068824 */ /* 0x100fe400078e0a03 */
[----:B------:R-:W-:Y:S01]  /*23c0*/  @!P0 IMAD R3, R2, R21, R3 ;  /* 0x0000001502038224 */ /* 0x000fe200078e0203 */
[----:B------:R-:W-:Y:S01]  /*23d0*/  IADD3 R2, PT, PT, -R7, RZ, RZ ;  /* 0x000000ff07027210 */ /* 0x000fe20007ffe1ff */
[----:B------:R-:W-:Y:S02]  /*23e0*/  @!P0 IMAD R5, R72, R6, R7 ;  /* 0x0000000648058224 */ /* 0x000fe400078e0207 */
[----:B------:R-:W-:Y:S02]  /*23f0*/  IMAD R11, R4, R18, R11 ;  /* 0x00000012040b7224 */ /* 0x000fe400078e020b */
[----:B------:R-:W-:Y:S02]  /*2400*/  @!P0 IMAD.MOV.U32 R7, RZ, RZ, R3 ;  /* 0x000000ffff078224 */ /* 0x000fe400078e0003 */
[----:B------:R-:W-:-:S02]  /*2410*/  IMAD R2, R20, R2, R13 ;  /* 0x0000000214027224 */ /* 0x000fc400078e020d */
[----:B------:R-:W-:Y:S02]  /*2420*/  IMAD R11, R5, R4, R11 ;  /* 0x00000004050b7224 */ /* 0x000fe400078e020b */
[----:B------:R-:W-:Y:S02]  /*2430*/  IMAD R13, R7, R20, R2 ;  /* 0x00000014070d7224 */ /* 0x000fe400078e0202 */
.L_x_40:
[----:B------:R-:W1:Y:S02]  /*2440*/  LDCU UR8, c[0x0][0xb30] ;  /* 0x00016600ff0877ac */ /* 0x000e640008000800 */
[----:B-1----:R-:W-:-:S09]  /*2450*/  UISETP.NE.AND UP0, UPT, UR8, 0x1, UPT ;  /* 0x000000010800788c */ /* 0x002fd2000bf05270 */
[----:B------:R-:W-:Y:S05]  /*2460*/  BRA.U UP0, `(.L_x_41) ;  /* 0x0000000100407547 */ /* 0x000fea000b800000 */
[----:B------:R-:W1:Y:S08]  /*2470*/  LDC.64 R4, c[0x0][0xb10] ;  /* 0x0002c400ff047b82 */ /* 0x000e700000000a00 */
[----:B------:R-:W2:Y:S08]  /*2480*/  LDC.64 R2, c[0x0][0xb18] ;  /* 0x0002c600ff027b82 */ /* 0x000eb00000000a00 */
[----:B------:R-:W4:Y:S08]  /*2490*/  LDC R6, c[0x0][0xb20] ;  /* 0x0002c800ff067b82 */ /* 0x000f300000000800 */
[----:B------:R-:W3:Y:S01]  /*24a0*/  LDC R18, c[0x0][0xb0c] ;  /* 0x0002c300ff127b82 */ /* 0x000ee20000000800 */
[----:B-1----:R-:W-:-:S05]  /*24b0*/  IMAD.HI.U32 R4, R13, R4, RZ ;  /* 0x000000040d047227 */ /* 0x002fca00078e00ff */
[----:B------:R-:W-:Y:S01]  /*24c0*/  SHF.R.U32.HI R4, RZ, R5, R4 ;  /* 0x00000005ff047219 */ /* 0x000fe20000011604 */
[----:B--2---:R-:W-:Y:S01]  /*24d0*/  IMAD.HI.U32 R3, R11, R3, RZ ;  /* 0x000000030b037227 */ /* 0x004fe200078e00ff */
[----:B------:R-:W-:-:S04]  /*24e0*/  ISETP.NE.AND P0, PT, R2, 0x1, PT ;  /* 0x000000010200780c */ /* 0x000fc80003f05270 */
[----:B----4-:R-:W-:-:S04]  /*24f0*/  SHF.R.U32.HI R6, RZ, R6, R3 ;  /* 0x00000006ff067219 */ /* 0x010fc80000011603 */
[----:B------:R-:W-:Y:S02]  /*2500*/  SEL R3, R11, R6, !P0 ;  /* 0x000000060b037207 */ /* 0x000fe40004000000 */
[----:B---3--:R-:W-:-:S04]  /*2510*/  ISETP.NE.AND P1, PT, R18, 0x1, PT ;  /* 0x000000011200780c */ /* 0x008fc80003f25270 */
[----:B------:R-:W-:-:S05]  /*2520*/  SEL R4, R13, R4, !P1 ;  /* 0x000000040d047207 */ /* 0x000fca0004800000 */
[----:B------:R-:W-:Y:S02]  /*2530*/  IMAD.IADD R5, R3, 0x1, -R4 ;  /* 0x0000000103057824 */ /* 0x000fe400078e0a04 */
[----:B------:R-:W-:Y:S02]  /*2540*/  IMAD.IADD R3, R4, 0x1, -R3 ;  /* 0x0000000104037824 */ /* 0x000fe400078e0a03 */
[----:B------:R-:W-:Y:S02]  /*2550*/  IMAD R13, R5, R18, R13 ;  /* 0x00000012050d7224 */ /* 0x000fe400078e020d */
[----:B------:R-:W-:-:S07]  /*2560*/  IMAD R11, R3, R2, R11 ;  /* 0x00000002030b7224 */ /* 0x000fce00078e020b */
.L_x_41:
[----:B------:R-:W-:Y:S01]  /*2570*/  VIADD R14, R14, 0x1 ;  /* 0x000000010e0e7836 */ /* 0x000fe20000000000 */
[----:B------:R-:W-:Y:S01]  /*2580*/  PLOP3.LUT P1, PT, PT, PT, PT, 0x80, 0x8 ;  /* 0x000000000008781c */ /* 0x000fe20003f2f070 */
[----:B------:R-:W-:Y:S02]  /*2590*/  IMAD.IADD R21, R13, 0x1, R154 ;  /* 0x000000010d157824 */ /* 0x000fe400078e029a */
[----:B------:R-:W-:Y:S01]  /*25a0*/  IMAD.IADD R20, R11, 0x1, R152 ;  /* 0x000000010b147824 */ /* 0x000fe200078e0298 */
[----:B------:R-:W-:-:S04]  /*25b0*/  ISETP.NE.AND P0, PT, R14, 0x2, PT ;  /* 0x000000020e00780c */ /* 0x000fc80003f05270 */
[----:B------:R-:W-:Y:S02]  /*25c0*/  SEL R3, RZ, 0x1, P0 ;  /* 0x00000001ff037807 */ /* 0x000fe40000000000 */
[----:B------:R-:W-:Y:S02]  /*25d0*/  SEL R14, R14, RZ, P0 ;  /* 0x000000ff0e0e7207 */ /* 0x000fe40000000000 */
[----:B------:R-:W-:Y:S01]  /*25e0*/  LOP3.LUT R12, R12, R3, RZ, 0x3c, !PT ;  /* 0x000000030c0c7212 */ /* 0x000fe200078e3cff */
[----:B------:R-:W-:Y:S06]  /*25f0*/  @P2 BRA `(.L_x_42) ;  /* 0xfffffff000582947 */ /* 0x000fec000383ffff */
[----:B------:R-:W-:Y:S01]  /*2600*/  UIADD3 UR4, UPT, UPT, UR4, 0x28, URZ ;  /* 0x0000002804047890 */ /* 0x000fe2000fffe0ff */
[----:B------:R-:W-:-:S03]  /*2610*/  SHF.L.U32 R3, R15, 0x1f, RZ ;  /* 0x0000001f0f037819 */ /* 0x000fc600000006ff */
[----:B------:R-:W-:-:S09]  /*2620*/  ULEA UR5, UR13, UR4, 0x3 ;  /* 0x000000040d057291 */ /* 0x000fd2000f8e18ff */
[----:B------:R-:W1:Y:S02]  /*2630*/  SYNCS.PHASECHK.TRANS64.TRYWAIT P0, [UR5], R3 ;  /* 0x00000003ff0075a7 */ /* 0x000e640008001105 */
[----:B-1----:R-:W-:Y:S05]  /*2640*/  @!P0 BRA `(.L_x_43) ;  /* 0x0000006400a08947 */ /* 0x002fea0003800000 */
.L_x_129:
[----:B------:R-:W-:-:S04]  /*2650*/  UIADD3 UR6, UPT, UPT, UR13, 0x1, URZ ;  /* 0x000000010d067890 */ /* 0x000fc8000fffe0ff */
[----:B------:R-:W-:-:S04]  /*2660*/  UISETP.NE.AND UP0, UPT, UR6, 0x5, UPT ;  /* 0x000000050600788c */ /* 0x000fc8000bf05270 */
[----:B------:R-:W-:Y:S02]  /*2670*/  USEL UR7, URZ, 0x1, UP0 ;  /* 0x00000001ff077887 */ /* 0x000fe40008000000 */
[----:B------:R-:W-:-:S04]  /*2680*/  USEL UR6, UR6, URZ, UP0 ;  /* 0x000000ff06067287 */ /* 0x000fc80008000000 */
[----:B------:R-:W-:Y:S01]  /*2690*/  ULEA UR5, UR6, UR4, 0x3 ;  /* 0x0000000406057291 */ /* 0x000fe2000f8e18ff */
[----:B------:R-:W-:-:S04]  /*26a0*/  LOP3.LUT R2, R15, UR7, RZ, 0x3c, !PT ;  /* 0x000000070f027c12 */ /* 0x000fc8000f8e3cff */
[----:B-1----:R-:W-:-:S04]  /*26b0*/  SHF.L.U32 R3, R2, 0x1f, RZ ;  /* 0x0000001f02037819 */ /* 0x002fc800000006ff */
[----:B------:R-:W1:Y:S02]  /*26c0*/  SYNCS.PHASECHK.TRANS64.TRYWAIT P0, [UR5], R3 ;  /* 0x00000003ff0075a7 */ /* 0x000e640008001105 */
[----:B-1----:R-:W-:Y:S05]  /*26d0*/  @!P0 BRA `(.L_x_44) ;  /* 0x0000006400948947 */ /* 0x002fea0003800000 */
.L_x_131:
        /* <DEDUP_REMOVED lines=9> */
.L_x_133:
        /* <DEDUP_REMOVED lines=9> */
.L_x_135:
[----:B------:R-:W-:-:S04]  /*2800*/  UIADD3 UR6, UPT, UPT, UR6, 0x1, URZ ;  /* 0x0000000106067890 */ /* 0x000fc8000fffe0ff */
[----:B------:R-:W-:-:S04]  /*2810*/  UISETP.NE.AND UP0, UPT, UR6, 0x5, UPT ;  /* 0x000000050600788c */ /* 0x000fc8000bf05270 */
[----:B------:R-:W-:Y:S02]  /*2820*/  USEL UR5, URZ, 0x1, UP0 ;  /* 0x00000001ff057887 */ /* 0x000fe40008000000 */
[----:B------:R-:W-:-:S04]  /*2830*/  USEL UR6, UR6, URZ, UP0 ;  /* 0x000000ff06067287 */ /* 0x000fc80008000000 */
[----:B------:R-:W-:Y:S01]  /*2840*/  ULEA UR6, UR6, UR4, 0x3 ;  /* 0x0000000406067291 */ /* 0x000fe2000f8e18ff */
[----:B-1----:R-:W-:-:S04]  /*2850*/  LOP3.LUT R3, R2, UR5, RZ, 0x3c, !PT ;  /* 0x0000000502037c12 */ /* 0x002fc8000f8e3cff */
[----:B------:R-:W-:Y:S01]  /*2860*/  SHF.L.U32 R3, R3, 0x1f, RZ ;  /* 0x0000001f03037819 */ /* 0x000fe200000006ff */
[----:B---3--:R-:W-:-:S07]  /*2870*/  IMAD.U32 R0, RZ, RZ, UR6 ;  /* 0x00000006ff007e24 */ /* 0x008fce000f8e00ff */
.L_x_47:
[----:B-1----:R1:W2:Y:S02]  /*2880*/  SYNCS.PHASECHK.TRANS64.TRYWAIT P0, [R0+URZ], R3 ;  /* 0x00000003000075a7 */ /* 0x0022a400080011ff */
[----:B--2---:R-:W-:Y:S05]  /*2890*/  @!P0 NANOSLEEP.SYNCS 0x989680 ;  /* 0x009896800000895d */ /* 0x004fea0003900000 */
[----:B------:R-:W2:Y:S02]  /*28a0*/  @!P0 SYNCS.PHASECHK.TRANS64 P0, [R0+URZ], R3 ;  /* 0x00000003000085a7 */ /* 0x000ea400080010ff */
[----:B--2---:R-:W-:Y:S05]  /*28b0*/  @P0 EXIT ;  /* 0x000000000000094d */ /* 0x004fea0003800000 */
[----:B------:R-:W-:Y:S05]  /*28c0*/  BRA `(.L_x_47) ;  /* 0xfffffffc00ec7947 */ /* 0x000fea000383ffff */
.L_x_22:
[----:B------:R-:W-:-:S04]  /*28d0*/  UISETP.NE.AND UP1, UPT, UR37, URZ, UPT ;  /* 0x000000ff2500728c */ /* 0x000fc8000bf25270 */
[----:B------:R-:W-:-:S09]  /*28e0*/  UISETP.NE.OR UP1, UPT, UR10, 0x1, UP1 ;  /* 0x000000010a00788c */ /* 0x000fd20008f25670 */
[----:B------:R-:W-:Y:S05]  /*28f0*/  BRA.U UP1, `(.L_x_48) ;  /* 0x00000005014c7547 */ /* 0x000fea000b800000 */
[----:B------:R-:W-:Y:S01]  /*2900*/  HFMA2 R11, -RZ, RZ, 0, 0 ;  /* 0x00000000ff0b7431 */ /* 0x000fe200000001ff */
[----:B------:R-:W-:Y:S01]  /*2910*/  ISETP.GE.U32.AND P2, PT, R10, 0x2, PT ;  /* 0x000000020a00780c */ /* 0x000fe20003f46070 */
[----:B------:R-:W-:Y:S01]  /*2920*/  IMAD.MOV.U32 R12, RZ, RZ, 0x1 ;  /* 0x00000001ff0c7424 */ /* 0x000fe200078e00ff */
[----:B------:R-:W-:Y:S01]  /*2930*/  CS2R R8, SRZ ;  /* 0x0000000000087805 */ /* 0x000fe2000001ff00 */
[----:B------:R-:W-:Y:S01]  /*2940*/  IMAD.MOV.U32 R3, RZ, RZ, RZ ;  /* 0x000000ffff037224 */ /* 0x000fe200078e00ff */
[----:B------:R-:W-:Y:S01]  /*2950*/  UMOV UR4, 0x400 ;  /* 0x0000040000047882 */ /* 0x000fe20000000000 */
[----:B------:R-:W-:Y:S01]  /*2960*/  UMOV UR6, URZ ;  /* 0x000000ff00067c82 */ /* 0x000fe20008000000 */
[----:B------:R-:W-:-:S12]  /*2970*/  ULEA UR37, UR37, UR4, 0x18 ;  /* 0x0000000425257291 */ /* 0x000fd8000f8ec0ff */
.L_x_52:
[----:B------:R-:W-:Y:S02]  /*2980*/  LEA R0, R3, UR37, 0x3 ;  /* 0x0000002503007c11 */ /* 0x000fe4000f8e18ff */
[----:B------:R-:W-:-:S03]  /*2990*/  SHF.L.U32 R5, R8, 0x1f, RZ ;  /* 0x0000001f08057819 */ /* 0x000fc600000006ff */
[----:B------:R-:W-:Y:S01]  /*29a0*/  VIADD R4, R0, 0xf0 ;  /* 0x000000f000047836 */ /* 0x000fe20000000000 */
[----:B------:R-:W1:Y:S02]  /*29b0*/  SYNCS.PHASECHK.TRANS64.TRYWAIT P0, [R0+URZ+0xe0], R5 ;  /* 0x0000e005000075a7 */ /* 0x000e6400080011ff */
[----:B-1----:R-:W-:Y:S05]  /*29c0*/  @!P0 BRA `(.L_x_49) ;  /* 0x0000006400208947 */ /* 0x002fea0003800000 */
.L_x_136:
[----:B------:R-:W-:Y:S01]  /*29d0*/  ULEA UR5, UR6, UR37, 0x3 ;  /* 0x0000002506057291 */ /* 0x000fe2000f8e18ff */
[----:B------:R-:W-:Y:S01]  /*29e0*/  PRMT R4, RZ, 0x654, R4 ;  /* 0x00000654ff047816 */ /* 0x000fe20000000004 */
[----:B-1----:R-:W-:Y:S01]  /*29f0*/  @!P2 IMAD.MOV.U32 R5, RZ, RZ, 0x10 ;  /* 0x00000010ff05a424 */ /* 0x002fe200078e00ff */
[----:B------:R-:W-:Y:S01]  /*2a00*/  SHF.L.U32 R7, R12, 0x1f, RZ ;  /* 0x0000001f0c077819 */ /* 0x000fe200000006ff */
[----:B------:R-:W-:Y:S01]  /*2a10*/  UIADD3 UR4, UPT, UPT, UR5, 0x80, URZ ;  /* 0x0000008005047890 */ /* 0x000fe2000fffe0ff */
[----:B------:R1:W-:Y:S05]  /*2a20*/  SYNCS.ARRIVE.TRANS64.RED.A1T0 RZ, [R4+URZ], RZ ;  /* 0x000000ff04ff79a7 */ /* 0x0003ea00081004ff */
[----:B------:R-:W-:Y:S01]  /*2a30*/  IMAD.U32 R13, RZ, RZ, UR4 ;  /* 0x00000004ff0d7e24 */ /* 0x000fe2000f8e00ff */
[----:B------:R-:W2:Y:S04]  /*2a40*/  SYNCS.PHASECHK.TRANS64.TRYWAIT P0, [UR5+0x90], R7 ;  /* 0x00009007ff0075a7 */ /* 0x000ea80008001105 */
[----:B------:R-:W-:Y:S01]  /*2a50*/  PRMT R13, R10, 0x654, R13 ;  /* 0x000006540a0d7816 */ /* 0x000fe2000000000d */
[----:B-12---:R-:W-:Y:S06]  /*2a60*/  @!P0 BRA `(.L_x_50) ;  /* 0x00000064000c8947 */ /* 0x006fec0003800000 */
.L_x_138:
[----:B------:R-:W-:Y:S01]  /*2a70*/  ULEA UR4, UR6, UR37, 0x4 ;  /* 0x0000002506047291 */ /* 0x000fe2000f8e20ff */
[----:B------:R-:W-:Y:S01]  /*2a80*/  SEL R2, R13, R2, !P2 ;  /* 0x000000020d027207 */ /* 0x000fe20005000000 */
[----:B------:R-:W-:Y:S01]  /*2a90*/  UIADD3 UR5, UPT, UPT, UR5, 0x80, URZ ;  /* 0x0000008005057890 */ /* 0x000fe2000fffe0ff */
[----:B-1----:R-:W-:Y:S01]  /*2aa0*/  LEA R0, R11, UR37, 0x3 ;  /* 0x000000250b007c11 */ /* 0x002fe2000f8e18ff */
[----:B------:R-:W-:Y:S01]  /*2ab0*/  UIADD3 UR4, UPT, UPT, UR4, 0x110, URZ ;  /* 0x0000011004047890 */ /* 0x000fe2000fffe0ff */
[----:B------:R1:W-:Y:S01]  /*2ac0*/  @!P2 SYNCS.ARRIVE.TRANS64.RED RZ, [R2+URZ], R5 ;  /* 0x0000000502ffa9a7 */ /* 0x0003e200080004ff */
[----:B------:R-:W-:Y:S01]  /*2ad0*/  UIADD3 UR6, UPT, UPT, UR6, 0x1, URZ ;  /* 0x0000000106067890 */ /* 0x000fe2000fffe0ff */
[----:B------:R-:W-:-:S03]  /*2ae0*/  VIADD R3, R3, 0x1 ;  /* 0x0000000103037836 */ /* 0x000fc60000000000 */
[----:B------:R-:W-:Y:S02]  /*2af0*/  UISETP.NE.AND UP0, UPT, UR6, 0x2, UPT ;  /* 0x000000020600788c */ /* 0x000fe4000bf05270 */
[----:B------:R-:W-:Y:S01]  /*2b00*/  ISETP.NE.AND P0, PT, R3, 0x2, PT ;  /* 0x000000020300780c */ /* 0x000fe20003f05270 */
[----:B------:R-:W-:Y:S06]  /*2b10*/  UGETNEXTWORKID.BROADCAST [UR4], [UR5] ;  /* 0x00000000040073ca */ /* 0x000fec0008000100 */
[----:B------:R-:W-:Y:S02]  /*2b20*/  USEL UR4, URZ, 0x1, UP0 ;  /* 0x00000001ff047887 */ /* 0x000fe40008000000 */
[----:B------:R-:W-:-:S04]  /*2b30*/  USEL UR6, UR6, URZ, UP0 ;  /* 0x000000ff06067287 */ /* 0x000fc80008000000 */
[----:B------:R-:W-:Y:S02]  /*2b40*/  LOP3.LUT R12, R12, UR4, RZ, 0x3c, !PT ;  /* 0x000000040c0c7c12 */ /* 0x000fe4000f8e3cff */
[----:B-1----:R-:W-:-:S04]  /*2b50*/  SHF.L.U32 R5, R9, 0x1f, RZ ;  /* 0x0000001f09057819 */ /* 0x002fc800000006ff */
[----:B------:R-:W1:Y:S02]  /*2b60*/  SYNCS.PHASECHK.TRANS64.TRYWAIT P1, [R0+URZ+0x80], R5 ;  /* 0x00008005000075a7 */ /* 0x000e6400080211ff */
[----:B-1----:R-:W-:Y:S05]  /*2b70*/  @!P1 BRA `(.L_x_51) ;  /* 0x0000006000e09947 */ /* 0x002fea0003800000 */
.L_x_139:
[----:B------:R-:W-:Y:S01]  /*2b80*/  LEA R4, R11, UR37, 0x4 ;  /* 0x000000250b047c11 */ /* 0x000fe2000f8e20ff */
[----:B-1----:R-:W-:Y:S01]  /*2b90*/  VIADD R0, R0, 0x90 ;  /* 0x0000009000007836 */ /* 0x002fe20000000000 */
[----:B------:R-:W-:Y:S01]  /*2ba0*/  SEL R3, R3, RZ, P0 ;  /* 0x000000ff03037207 */ /* 0x000fe20000000000 */
[----:B------:R-:W-:-:S03]  /*2bb0*/  VIADD R11, R11, 0x1 ;  /* 0x000000010b0b7836 */ /* 0x000fc60000000000 */
[----:B------:R-:W1:Y:S01]  /*2bc0*/  LDS.128 R4, [R4+0x110] ;  /* 0x0001100004047984 */ /* 0x000e620000000c00 */
[----:B------:R-:W-:Y:S02]  /*2bd0*/  PRMT R0, RZ, 0x654, R0 ;  /* 0x00000654ff007816 */ /* 0x000fe40000000000 */
[C---:B------:R-:W-:Y:S01]  /*2be0*/  ISETP.NE.AND P1, PT, R11.reuse, 0x2, PT ;  /* 0x000000020b00780c */ /* 0x040fe20003f25270 */
[----:B------:R-:W-:Y:S01]  /*2bf0*/  @!PT LDS RZ, [RZ] ;  /* 0x00000000fffff984 */ /* 0x000fe20000000800 */
[----:B------:R-:W-:Y:S01]  /*2c00*/  @!PT LDS RZ, [RZ] ;  /* 0x00000000fffff984 */ /* 0x000fe20000000800 */
[----:B------:R-:W-:Y:S01]  /*2c10*/  @!PT LDS RZ, [RZ] ;  /* 0x00000000fffff984 */ /* 0x000fe20000000800 */
[----:B------:R-:W-:Y:S01]  /*2c20*/  @!PT LDS RZ, [RZ] ;  /* 0x00000000fffff984 */ /* 0x000fe20000000800 */
[----:B------:R2:W-:Y:S06]  /*2c30*/  MEMBAR.ALL.CTA ;  /* 0x0000000000007992 */ /* 0x0005ec0000008000 */
[----:B--2---:R-:W2:Y:S01]  /*2c40*/  FENCE.VIEW.ASYNC.S ;  /* 0x00000000000073c6 */ /* 0x004ea20000000000 */
[----:B------:R-:W-:Y:S01]  /*2c50*/  SEL R11, R11, RZ, P1 ;  /* 0x000000ff0b0b7207 */ /* 0x000fe20000800000 */
[----:B--2---:R2:W-:Y:S01]  /*2c60*/  SYNCS.ARRIVE.TRANS64.RED.A1T0 RZ, [R0+URZ], RZ ;  /* 0x000000ff00ff79a7 */ /* 0x0045e200081004ff */
[----:B-1----:R-:W-:-:S02]  /*2c70*/  LOP3.LUT P3, RZ, R6, 0x1, RZ, 0xc0, !PT ;  /* 0x0000000106ff7812 */ /* 0x002fc4000786c0ff */
[----:B------:R-:W-:-:S04]  /*2c80*/  SEL R5, RZ, 0x1, P0 ;  /* 0x00000001ff057807 */ /* 0x000fc80000000000 */
[----:B------:R-:W-:Y:S02]  /*2c90*/  LOP3.LUT R8, R8, R5, RZ, 0x3c, !PT ;  /* 0x0000000508087212 */ /* 0x000fe400078e3cff */
[----:B--2---:R-:W-:-:S04]  /*2ca0*/  SEL R0, RZ, 0x1, P1 ;  /* 0x00000001ff007807 */ /* 0x004fc80000800000 */
[----:B------:R-:W-:Y:S01]  /*2cb0*/  LOP3.LUT R9, R9, R0, RZ, 0x3c, !PT ;  /* 0x0000000009097212 */ /* 0x000fe200078e3cff */
[----:B------:R-:W-:Y:S06]  /*2cc0*/  @P3 BRA `(.L_x_52) ;  /* 0xfffffffc002c3947 */ /* 0x000fec000383ffff */
[----:B------:R-:W-:Y:S01]  /*2cd0*/  ULEA UR5, UR6, UR37, 0x3 ;  /* 0x0000002506057291 */ /* 0x000fe2000f8e18ff */
[----:B------:R-:W-:-:S08]  /*2ce0*/  SHF.L.U32 R3, R12, 0x1f, RZ ;  /* 0x0000001f0c037819 */ /* 0x000fd000000006ff */
[----:B------:R-:W1:Y:S02]  /*2cf0*/  SYNCS.PHASECHK.TRANS64 P0, [UR5+0x90], R3 ;  /* 0x00009003ff0075a7 */ /* 0x000e640008001005 */
[----:B-1----:R-:W-:Y:S05]  /*2d00*/  @P0 BRA `(.L_x_53) ;  /* 0x0000000000080947 */ /* 0x002fea0003800000 */
[----:B------:R-:W1:Y:S02]  /*2d10*/  SYNCS.PHASECHK.TRANS64.TRYWAIT P0, [UR5+0x90], R3 ;  /* 0x00009003ff0075a7 */ /* 0x000e640008001105 */
[----:B-1----:R-:W-:Y:S05]  /*2d20*/  @!P0 BRA `(.L_x_54) ;  /* 0x0000006000888947 */ /* 0x002fea0003800000 */
.L_x_53:
[----:B------:R-:W-:-:S04]  /*2d30*/  UIADD3 UR4, UPT, UPT, UR6, 0x1, URZ ;  /* 0x0000000106047890 */ /* 0x000fc8000fffe0ff */
[----:B------:R-:W-:-:S04]  /*2d40*/  UISETP.NE.AND UP0, UPT, UR4, 0x2, UPT ;  /* 0x000000020400788c */ /* 0x000fc8000bf05270 */
[----:B------:R-:W-:Y:S02]  /*2d50*/  USEL UR7, URZ, 0x1, UP0 ;  /* 0x00000001ff077887 */ /* 0x000fe40008000000 */
[----:B------:R-:W-:-:S04]  /*2d60*/  USEL UR4, UR4, URZ, UP0 ;  /* 0x000000ff04047287 */ /* 0x000fc80008000000 */
[----:B------:R-:W-:Y:S01]  /*2d70*/  ULEA UR4, UR4, UR37, 0x3 ;  /* 0x0000002504047291 */ /* 0x000fe2000f8e18ff */
[----:B-1----:R-:W-:-:S04]  /*2d80*/  LOP3.LUT R3, R12, UR7, RZ, 0x3c, !PT ;  /* 0x000000070c037c12 */ /* 0x002fc8000f8e3cff */
[----:B------:R-:W-:-:S04]  /*2d90*/  SHF.L.U32 R0, R3, 0x1f, RZ ;  /* 0x0000001f03007819 */ /* 0x000fc800000006ff */
[----:B------:R-:W1:Y:S02]  /*2da0*/  SYNCS.PHASECHK.TRANS64 P0, [UR4+0x90], R0 ;  /* 0x00009000ff0075a7 */ /* 0x000e640008001004 */
[----:B-1----:R-:W-:Y:S05]  /*2db0*/  @P0 EXIT ;  /* 0x000000000000094d */ /* 0x002fea0003800000 */
[----:B------:R-:W-:Y:S02]  /*2dc0*/  SHF.L.U32 R3, R3, 0x1f, RZ ;  /* 0x0000001f03037819 */ /* 0x000fe400000006ff */
[----:B------:R-:W-:-:S07]  /*2dd0*/  MOV R0, UR4 ;  /* 0x0000000400007c02 */ /* 0x000fce0008000f00 */
.L_x_55:
[----:B-1----:R1:W2:Y:S02]  /*2de0*/  SYNCS.PHASECHK.TRANS64.TRYWAIT P0, [R0+URZ+0x90], R3 ;  /* 0x00009003000075a7 */ /* 0x0022a400080011ff */
[----:B--2---:R-:W-:Y:S05]  /*2df0*/  @!P0 NANOSLEEP.SYNCS 0x989680 ;  /* 0x009896800000895d */ /* 0x004fea0003900000 */
[----:B------:R-:W2:Y:S02]  /*2e00*/  @!P0 SYNCS.PHASECHK.TRANS64 P0, [R0+URZ+0x90], R3 ;  /* 0x00009003000085a7 */ /* 0x000ea400080010ff */
[----:B--2---:R-:W-:Y:S05]  /*2e10*/  @P0 EXIT ;  /* 0x000000000000094d */ /* 0x004fea0003800000 */
[----:B------:R-:W-:Y:S05]  /*2e20*/  BRA `(.L_x_55) ;  /* 0xfffffffc00ec7947 */ /* 0x000fea000383ffff */
.L_x_48:
[----:B------:R-:W-:Y:S05]  /*2e30*/  BRA.U UP4, `(.L_x_56) ;  /* 0x0000001104d87547 */ /* 0x000fea000b800000 */
[----:B------:R-:W-:Y:S01]  /*2e40*/  UMOV UR6, 0x40 ;  /* 0x0000004000067882 */ /* 0x000fe20000000000 */
[----:B------:R-:W-:Y:S01]  /*2e50*/  NOP ;  /* 0x0000000000007918 */ /* 0x000fe20000000000 */
[----:B------:R-:W-:Y:S01]  /*2e60*/  ULEA UR6, UR37, UR6, 0x18 ;  /* 0x0000000625067291 */ /* 0x000fe2000f8ec0ff */
[----:B------:R-:W-:Y:S02]  /*2e70*/  UMOV UR7, 0x400 ;  /* 0x0000040000077882 */ /* 0x000fe40000000000 */
[----:B------:R-:W-:-:S06]  /*2e80*/  ULEA UR37, UR37, UR7, 0x18 ;  /* 0x0000000725257291 */ /* 0x000fcc000f8ec0ff */
[----:B------:R-:W1:Y:S02]  /*2e90*/  LDS.U8 R2, [UR6+0x1c] ;  /* 0x00001c06ff027984 */ /* 0x000e640008000000 */
[----:B-1----:R-:W-:-:S13]  /*2ea0*/  ISETP.NE.AND P0, PT, R2, RZ, PT ;  /* 0x000000ff0200720c */ /* 0x002fda0003f05270 */
[----:B------:R-:W-:Y:S05]  /*2eb0*/  @P0 BRA `(.L_x_57) ;  /* 0x0000000400080947 */ /* 0x000fea0003800000 */
[----:B------:R-:W-:Y:S02]  /*2ec0*/  UISETP.NE.U32.AND UP0, UPT, UR5, 0x1, UPT ;  /* 0x000000010500788c */ /* 0x000fe4000bf05070 */
[----:B------:R-:W-:-:S07]  /*2ed0*/  UIADD3 UR8, UPT, UPT, UR6, 0x8, URZ ;  /* 0x0000000806087890 */ /* 0x000fce000fffe0ff */
[----:B------:R-:W-:Y:S05]  /*2ee0*/  BRA.U !UP0, `(.L_x_58) ;  /* 0x00000001089c7547 */ /* 0x000fea000b800000 */
[----:B------:R-:W-:Y:S01]  /*2ef0*/  ELECT P0, URZ, PT ;  /* 0x0000000000ff782f */ /* 0x000fe20003800000 */
[----:B------:R-:W-:-:S12]  /*2f00*/  BSSY B0, `(.L_x_58) ;  /* 0x0000025000007945 */ /* 0x000fd80003800000 */
[----:B------:R-:W-:Y:S05]  /*2f10*/  @!P0 BRA `(.L_x_59) ;  /* 0x00000000008c8947 */ /* 0x000fea0003800000 */
[----:B------:R-:W-:-:S05]  /*2f20*/  UMOV UR7, 0x10 ;  /* 0x0000001000077882 */ /* 0x000fca0000000000 */
[----:B------:R-:W-:Y:S04]  /*2f30*/  DEPBAR.LE SB1, 0x36 ;  /* 0x00009d800000791a */ /* 0x000fe80000000000 */
[----:B------:R-:W1:Y:S02]  /*2f40*/  UTCATOMSWS.2CTA.FIND_AND_SET.ALIGN UP1, UR7, UR7 ;  /* 0x00000007000775e3 */ /* 0x000e640008220800 */
[----:B-1----:R-:W-:Y:S01]  /*2f50*/  MOV R11, UR7 ;  /* 0x00000007000b7c02 */ /* 0x002fe20008000f00 */
[----:B------:R-:W-:Y:S06]  /*2f60*/  BRA.U UP1, `(.L_x_60) ;  /* 0x0000000101187547 */ /* 0x000fec000b800000 */
.L_x_61:
[----:B------:R-:W-:Y:S05]  /*2f70*/  NANOSLEEP 0x64 ;  /* 0x000000640000795d */ /* 0x000fea0003800000 */
[----:B------:R-:W-:-:S05]  /*2f80*/  UMOV UR7, 0x10 ;  /* 0x0000001000077882 */ /* 0x000fca0000000000 */
[----:B------:R-:W-:Y:S04]  /*2f90*/  DEPBAR.LE SB1, 0x36 ;  /* 0x00009d800000791a */ /* 0x000fe80000000000 */
[----:B------:R-:W1:Y:S02]  /*2fa0*/  UTCATOMSWS.2CTA.FIND_AND_SET.ALIGN UP1, UR7, UR7 ;  /* 0x00000007000775e3 */ /* 0x000e640008220800 */
[----:B-1----:R-:W-:Y:S01]  /*2fb0*/  MOV R11, UR7 ;  /* 0x00000007000b7c02 */ /* 0x002fe20008000f00 */
[----:B------:R-:W-:Y:S05]  /*2fc0*/  BRA.U !UP1, `(.L_x_61) ;  /* 0xfffffffd09e87547 */ /* 0x000fea000b83ffff */
.L_x_60:
[----:B------:R-:W1:Y:S01]  /*2fd0*/  LDS R5, [UR6+0x10] ;  /* 0x00001006ff057984 */ /* 0x000e620008000800 */
[----:B------:R-:W-:Y:S01]  /*2fe0*/  IMAD.U32 R3, RZ, RZ, UR37 ;  /* 0x00000025ff037e24 */ /* 0x000fe2000f8e00ff */
[----:B------:R-:W-:-:S03]  /*2ff0*/  MOV R2, UR4 ;  /* 0x0000000400027c02 */ /* 0x000fc60008000f00 */
[----:B------:R-:W-:Y:S01]  /*3000*/  VIADD R3, R3, 0x130 ;  /* 0x0000013003037836 */ /* 0x000fe20000000000 */
[----:B-1----:R-:W-:-:S04]  /*3010*/  SHF.L.U32 R5, R5, 0x1f, RZ ;  /* 0x0000001f05057819 */ /* 0x002fc800000006ff */
[----:B------:R-:W1:Y:S02]  /*3020*/  SYNCS.PHASECHK.TRANS64.TRYWAIT P0, [UR6+0x8], R5 ;  /* 0x00000805ff0075a7 */ /* 0x000e640008001106 */
[----:B-1----:R-:W-:Y:S05]  /*3030*/  @P0 BRA `(.L_x_62) ;  /* 0x0000000000080947 */ /* 0x002fea0003800000 */
[----:B------:R-:W1:Y:S02]  /*3040*/  SYNCS.PHASECHK.TRANS64.TRYWAIT P0, [UR6+0x8], R5 ;  /* 0x00000805ff0075a7 */ /* 0x000e640008001106 */
[----:B-1----:R-:W-:Y:S05]  /*3050*/  @!P0 BRA `(.L_x_63) ;  /* 0x0000005c00d48947 */ /* 0x002fea0003800000 */
.L_x_62:
[----:B-1----:R-:W-:Y:S01]  /*3060*/  HFMA2 R4, -RZ, RZ, 0, 5.9604644775390625e-08 ;  /* 0x00000001ff047431 */ /* 0x002fe200000001ff */
[----:B------:R-:W-:Y:S01]  /*3070*/  UPRMT UR7, UR4, 0x654, UR8 ;  /* 0x0000065404077896 */ /* 0x000fe20008000008 */
[----:B------:R-:W-:Y:S01]  /*3080*/  IMAD.MOV.U32 R6, RZ, RZ, 0xffff ;  /* 0x0000ffffff067424 */ /* 0x000fe200078e00ff */
[----:B------:R-:W-:Y:S01]  /*3090*/  PRMT R2, R2, 0x654, R3 ;  /* 0x0000065402027816 */ /* 0x000fe20000000003 */
[----:B------:R-:W-:Y:S02]  /*30a0*/  IMAD.MOV.U32 R5, RZ, RZ, 0x4 ;  /* 0x00000004ff057424 */ /* 0x000fe400078e00ff */
[----:B------:R-:W-:Y:S01]  /*30b0*/  IMAD.SHL.U32 R9, R11, 0x20, RZ ;  /* 0x000000200b097824 */ /* 0x000fe200078e00ff */
[----:B------:R-:W-:Y:S02]  /*30c0*/  MOV R3, UR7 ;  /* 0x0000000700037c02 */ /* 0x000fe40008000f00 */
[-C--:B------:R-:W-:Y:S01]  /*30d0*/  SHF.L.U32 R7, R6, R11.reuse, RZ ;  /* 0x0000000b06077219 */ /* 0x080fe200000006ff */
[----:B------:R1:W-:Y:S01]  /*30e0*/  SYNCS.ARRIVE.TRANS64.RED RZ, [UR7], R5 ;  /* 0x00000005ffff79a7 */ /* 0x0003e20008000407 */
[----:B------:R-:W-:Y:S01]  /*30f0*/  SHF.L.U32 R6, R4, R11, RZ ;  /* 0x0000000b04067219 */ /* 0x000fe200000006ff */
[----:B------:R1:W-:Y:S04]  /*3100*/  STS [UR37+0x130], R9 ;  /* 0x00013009ff007988 */ /* 0x0003e80008000825 */
[----:B------:R1:W-:Y:S04]  /*3110*/  STAS [R2.64], R11 ;  /* 0x0000000b02007dbd */ /* 0x0003e8000c0008ff */
[----:B------:R1:W-:Y:S04]  /*3120*/  ATOMS.OR RZ, [UR6+0x14], R7 ;  /* 0x00001407ffff798c */ /* 0x0003e8000b000006 */
[----:B------:R1:W-:Y:S04]  /*3130*/  ATOMS.OR RZ, [UR6+0x18], R6 ;  /* 0x00001806ffff798c */ /* 0x0003e8000b000006 */
[----:B------:R1:W-:Y:S02]  /*3140*/  ATOMS.XOR RZ, [UR6+0x10], R4 ;  /* 0x00001004ffff798c */ /* 0x0003e4000b800006 */
.L_x_59:
[----:B------:R-:W-:Y:S05]  /*3150*/  BSYNC B0 ;  /* 0x0000000000007941 */ /* 0x000fea0003800000 */
.L_x_58:
[----:B------:R-:W-:Y:S05]  /*3160*/  BRA.U UP0, `(.L_x_64) ;  /* 0x00000001006c7547 */ /* 0x000fea000b800000 */
[----:B------:R-:W-:-:S03]  /*3170*/  UMOV UR7, 0xffffffff ;  /* 0xffffffff00077882 */ /* 0x000fc60000000000 */
[----:B------:R-:W-:Y:S05]  /*3180*/  BRA.DIV UR7, `(.L_x_65) ;  /* 0x0000005e07a07947 */ /* 0x000fea000b800000 */
[----:B------:R-:W-:-:S13]  /*3190*/  ELECT P6, URZ, PT ;  /* 0x0000000000ff782f */ /* 0x000fda00038c0000 */
.L_x_143:
[----:B------:R-:W-:Y:S05]  /*31a0*/  @!P6 BRA `(.L_x_64) ;  /* 0x00000000005ce947 */ /* 0x000fea0003800000 */
[----:B-1----:R-:W1:Y:S02]  /*31b0*/  LDS R3, [UR6+0x10] ;  /* 0x00001006ff037984 */ /* 0x002e640008000800 */
[----:B-1----:R-:W-:-:S04]  /*31c0*/  SHF.L.U32 R3, R3, 0x1f, RZ ;  /* 0x0000001f03037819 */ /* 0x002fc800000006ff */
[----:B------:R-:W1:Y:S02]  /*31d0*/  SYNCS.PHASECHK.TRANS64.TRYWAIT P0, [UR6+0x8], R3 ;  /* 0x00000803ff0075a7 */ /* 0x000e640008001106 */
[----:B-1----:R-:W-:Y:S05]  /*31e0*/  @P0 BRA `(.L_x_66) ;  /* 0x0000000000080947 */ /* 0x002fea0003800000 */
[----:B------:R-:W1:Y:S02]  /*31f0*/  SYNCS.PHASECHK.TRANS64.TRYWAIT P0, [UR6+0x8], R3 ;  /* 0x00000803ff0075a7 */ /* 0x000e640008001106 */
[----:B-1----:R-:W-:Y:S05]  /*3200*/  @!P0 BRA `(.L_x_67) ;  /* 0x0000005c00a08947 */ /* 0x002fea0003800000 */
.L_x_66:
[----:B------:R-:W2:Y:S01]  /*3210*/  LDS R5, [UR37+0x130] ;  /* 0x00013025ff057984 */ /* 0x000ea20008000800 */
[----:B-1----:R-:W-:Y:S02]  /*3220*/  HFMA2 R2, -RZ, RZ, 0, 5.9604644775390625e-08 ;  /* 0x00000001ff027431 */ /* 0x002fe400000001ff */
[----:B------:R-:W-:Y:S01]  /*3230*/  IMAD.MOV.U32 R3, RZ, RZ, 0xffff ;  /* 0x0000ffffff037424 */ /* 0x000fe200078e00ff */
[----:B------:R-:W-:Y:S01]  /*3240*/  UPRMT UR7, UR4, 0x654, UR8 ;  /* 0x0000065404077896 */ /* 0x000fe20008000008 */
[----:B--2---:R-:W-:-:S03]  /*3250*/  IMAD.SHL.U32 R4, R5, 0x20, RZ ;  /* 0x0000002005047824 */ /* 0x004fc600078e00ff */
[-C--:B------:R-:W-:Y:S02]  /*3260*/  SHF.L.U32 R3, R3, R5.reuse, RZ ;  /* 0x0000000503037219 */ /* 0x080fe400000006ff */
[----:B------:R-:W-:Y:S01]  /*3270*/  SHF.L.U32 R5, R2, R5, RZ ;  /* 0x0000000502057219 */ /* 0x000fe200000006ff */
[----:B------:R2:W-:Y:S04]  /*3280*/  STS [UR37+0x130], R4 ;  /* 0x00013004ff007988 */ /* 0x0005e80008000825 */
[----:B------:R2:W-:Y:S04]  /*3290*/  ATOMS.OR RZ, [UR6+0x14], R3 ;  /* 0x00001403ffff798c */ /* 0x0005e8000b000006 */
[----:B------:R2:W-:Y:S01]  /*32a0*/  ATOMS.OR RZ, [UR6+0x18], R5 ;  /* 0x00001805ffff798c */ /* 0x0005e2000b000006 */
[----:B------:R-:W-:Y:S03]  /*32b0*/  SYNCS.ARRIVE.TRANS64.RED.A1T0 RZ, [UR7], RZ ;  /* 0x000000ffffff79a7 */ /* 0x000fe60008100407 */
[----:B------:R2:W-:Y:S01]  /*32c0*/  ATOMS.XOR RZ, [UR6+0x10], R2 ;  /* 0x00001002ffff798c */ /* 0x0005e2000b800006 */
[----:B------:R-:W-:Y:S05]  /*32d0*/  BRA `(.L_x_64) ;  /* 0x0000000000107947 */ /* 0x000fea0003800000 */
.L_x_57:
[----:B------:R-:W-:-:S05]  /*32e0*/  MOV R2, 0xffffffff ;  /* 0xffffffff00027802 */ /* 0x000fca0000000f00 */
[----:B------:R1:W-:Y:S02]  /*32f0*/  STS [UR37+0x130], R2 ;  /* 0x00013002ff007988 */ /* 0x0003e40008000825 */
[----:B-1----:R-:W-:Y:S02]  /*3300*/  MOV R2, 0x3320 ;  /* 0x0000332000027802 */ /* 0x002fe40000000f00 */
[----:B-----5:R-:W-:Y:S05]  /*3310*/  CALL.REL.NOINC `($__internal_1_$__cuda_sm10x_tcgen05_guardrail_trap_phase_invalid_during_alloc) ;  /* 0x0000006000e87944 */ /* 0x020fea0003c00000 */
.L_x_64:
[----:B------:R-:W-:Y:S05]  /*3320*/  WARPSYNC.ALL ;  /* 0x0000000000007948 */ /* 0x000fea0003800000 */
[----:B------:R-:W3:Y:S01]  /*3330*/  S2UR UR7, SR_CgaCtaId ;  /* 0x00000000000779c3 */ /* 0x000ee20000008800 */
[----:B------:R-:W-:Y:S01]  /*3340*/  UMOV UR6, 0x400 ;  /* 0x0000040000067882 */ /* 0x000fe20000000000 */
[----:B------:R-:W-:-:S06]  /*3350*/  NOP ;  /* 0x0000000000007918 */ /* 0x000fcc0000000000 */
[----:B------:R-:W-:Y:S06]  /*3360*/  BAR.ARV 0x6, 0xa0 ;  /* 0x0182800000007b1d */ /* 0x000fec0000002000 */
[----:B------:R-:W4:Y:S01]  /*3370*/  LDCU UR8, c[0x0][0x38c] ;  /* 0x00007180ff0877ac */ /* 0x000f220008000800 */
[----:B------:R-:W-:Y:S01]  /*3380*/  LOP3.LUT R0, R0, 0xffff, RZ, 0xc0, !PT ;  /* 0x0000ffff00007812 */ /* 0x000fe200078ec0ff */
[----:B-1----:R-:W-:Y:S01]  /*3390*/  IMAD.MOV.U32 R9, RZ, RZ, 0x1 ;  /* 0x00000001ff097424 */ /* 0x002fe200078e00ff */
[----:B------:R-:W-:Y:S01]  /*33a0*/  LOP3.LUT R8, R8, 0xffff, RZ, 0xc0, !PT ;  /* 0x0000ffff08087812 */ /* 0x000fe200078ec0ff */
[----:B------:R-:W-:Y:S01]  /*33b0*/  UMOV UR19, URZ ;  /* 0x000000ff00137c82 */ /* 0x000fe20008000000 */
[----:B------:R-:W-:Y:S01]  /*33c0*/  R2UR UR11, R0 ;  /* 0x00000000000b72ca */ /* 0x000fe200000e0000 */
[----:B------:R-:W-:Y:S01]  /*33d0*/  UMOV UR18, URZ ;  /* 0x000000ff00127c82 */ /* 0x000fe20008000000 */
[----:B------:R-:W-:Y:S01]  /*33e0*/  R2UR UR12, R8 ;  /* 0x00000000080c72ca */ /* 0x000fe200000e0000 */
[----:B------:R-:W-:Y:S01]  /*33f0*/  IMAD.MOV.U32 R8, RZ, RZ, RZ ;  /* 0x000000ffff087224 */ /* 0x000fe200078e00ff */
[----:B------:R-:W-:Y:S01]  /*3400*/  UMOV UR17, URZ ;  /* 0x000000ff00117c82 */ /* 0x000fe20008000000 */
[----:B---3--:R-:W-:-:S02]  /*3410*/  ULEA UR7, UR7, UR6, 0x18 ;  /* 0x0000000607077291 */ /* 0x008fc4000f8ec0ff */
[----:B------:R-:W-:Y:S02]  /*3420*/  UISETP.NE.AND UP2, UPT, UR5, URZ, UPT ;  /* 0x000000ff0500728c */ /* 0x000fe4000bf45270 */
[----:B------:R-:W-:Y:S02]  /*3430*/  UIADD3 UR13, UPT, UPT, UR7, 0x8400, URZ ;  /* 0x00008400070d7890 */ /* 0x000fe4000fffe0ff */
[----:B------:R-:W-:Y:S02]  /*3440*/  UIADD3 UR14, UPT, UPT, UR7, 0x1c400, URZ ;  /* 0x0001c400070e7890 */ /* 0x000fe4000fffe0ff */
[----:B----4-:R-:W-:Y:S01]  /*3450*/  UIADD3 UR8, UPT, UPT, UR8, 0x7f, URZ ;  /* 0x0000007f08087890 */ /* 0x010fe2000fffe0ff */
[----:B--2---:R-:W1:Y:S01]  /*3460*/  LDS R2, [UR7+0x130] ;  /* 0x00013007ff027984 */ /* 0x004e620008000800 */
[----:B------:R-:W-:Y:S02]  /*3470*/  USHF.R.U32.HI UR13, URZ, 0x4, UR13 ;  /* 0x00000004ff0d7899 */ /* 0x000fe4000801160d */
[----:B------:R-:W-:-:S02]  /*3480*/  USHF.R.S32.HI UR6, URZ, 0x1f, UR8 ;  /* 0x0000001fff067899 */ /* 0x000fc40008011408 */
[----:B------:R-:W-:Y:S02]  /*3490*/  USHF.R.U32.HI UR14, URZ, 0x4, UR14 ;  /* 0x00000004ff0e7899 */ /* 0x000fe4000801160e */
[----:B------:R-:W-:Y:S02]  /*34a0*/  ULEA.HI UR6, UR6, UR8, URZ, 0x7 ;  /* 0x0000000806067291 */ /* 0x000fe4000f8f38ff */
[----:B------:R-:W-:Y:S02]  /*34b0*/  ULOP3.LUT UR13, UR13, 0x3fff, URZ, 0xc0, !UPT ;  /* 0x00003fff0d0d7892 */ /* 0x000fe4000f8ec0ff */
[----:B------:R-:W-:Y:S02]  /*34c0*/  USHF.R.S32.HI UR6, URZ, 0x7, UR6 ;  /* 0x00000007ff067899 */ /* 0x000fe40008011406 */
[----:B------:R-:W-:Y:S02]  /*34d0*/  ULOP3.LUT UR14, UR14, 0x3fff, URZ, 0xc0, !UPT ;  /* 0x00003fff0e0e7892 */ /* 0x000fe4000f8ec0ff */
[----:B------:R-:W-:Y:S01]  /*34e0*/  UISETP.LT.AND UP0, UPT, UR6, 0x1, UPT ;  /* 0x000000010600788c */ /* 0x000fe2000bf01270 */
[----:B------:R-:W-:Y:S01]  /*34f0*/  UMOV UR28, 0x0 ;  /* 0x00000000001c7882 */ /* 0x000fe20000000000 */
[----:B------:R-:W-:Y:S01]  /*3500*/  UMOV UR29, 0x102004a0 ;  /* 0x102004a0001d7882 */ /* 0x000fe20000000000 */
[----:B------:R-:W-:-:S02]  /*3510*/  ULOP3.LUT UR13, UR13, 0x10000, URZ, 0xfc, !UPT ;  /* 0x000100000d0d7892 */ /* 0x000fc4000f8efcff */
[----:B------:R-:W-:Y:S02]  /*3520*/  ULOP3.LUT UR14, UR14, 0x10000, URZ, 0xfc, !UPT ;  /* 0x000100000e0e7892 */ /* 0x000fe4000f8efcff */
[----:B------:R-:W-:Y:S01]  /*3530*/  USEL UR20, UR6, 0x1, !UP0 ;  /* 0x0000000106147887 */ /* 0x000fe2000c000000 */
[----:B------:R-:W-:Y:S01]  /*3540*/  UMOV UR26, 0x0 ;  /* 0x00000000001a7882 */ /* 0x000fe20000000000 */
[----:B------:R-:W-:Y:S01]  /*3550*/  UMOV UR27, 0x102004a0 ;  /* 0x102004a0001b7882 */ /* 0x000fe20000000000 */
[----:B------:R-:W-:Y:S01]  /*3560*/  UMOV UR24, 0x0 ;  /* 0x0000000000187882 */ /* 0x000fe20000000000 */
[----:B------:R-:W-:Y:S01]  /*3570*/  UMOV UR25, 0x102004a0 ;  /* 0x102004a000197882 */ /* 0x000fe20000000000 */
[----:B------:R-:W-:Y:S01]  /*3580*/  UMOV UR22, 0x0 ;  /* 0x0000000000167882 */ /* 0x000fe20000000000 */
[----:B------:R-:W-:Y:S01]  /*3590*/  UMOV UR23, 0x102004a0 ;  /* 0x102004a000177882 */ /* 0x000fe20000000000 */
[----:B-1----:R-:W-:Y:S02]  /*35a0*/  R2UR UR21, R2 ;  /* 0x00000000021572ca */ /* 0x002fe400000e0000 */
[----:B------:R-:W-:-:S13]  /*35b0*/  CS2R R2, SRZ ;  /* 0x0000000000027805 */ /* 0x000fda000001ff00 */
.L_x_75:
[C---:B------:R-:W-:Y:S02]  /*35c0*/  LEA R0, R8.reuse, UR7, 0x3 ;  /* 0x0000000708007c11 */ /* 0x040fe4000f8e18ff */
[----:B------:R-:W-:Y:S02]  /*35d0*/  SHF.L.U32 R5, R3, 0x1f, RZ ;  /* 0x0000001f03057819 */ /* 0x000fe400000006ff */
[----:B------:R-:W-:Y:S02]  /*35e0*/  LEA R4, R8, UR7, 0x4 ;  /* 0x0000000708047c11 */ /* 0x000fe4000f8e20ff */
[----:B------:R-:W1:Y:S02]  /*35f0*/  SYNCS.PHASECHK.TRANS64.TRYWAIT P0, [R0+URZ+0x80], R5 ;  /* 0x00008005000075a7 */ /* 0x000e6400080011ff */
[----:B-1-34-:R-:W-:Y:S05]  /*3600*/  @!P0 BRA `(.L_x_68) ;  /* 0x0000005800b88947 */ /* 0x01afea0003800000 */
.L_x_144:
[----:B-1----:R-:W1:Y:S01]  /*3610*/  LDS.128 R4, [R4+0x110] ;  /* 0x0001100004047984 */ /* 0x002e620000000c00 */
[----:B------:R-:W-:Y:S02]  /*3620*/  VIADD R0, R0, 0x90 ;  /* 0x0000009000007836 */ /* 0x000fe40000000000 */
[----:B------:R-:W-:Y:S01]  /*3630*/  VIADD R8, R8, 0x1 ;  /* 0x0000000108087836 */ /* 0x000fe20000000000 */
[----:B------:R-:W-:Y:S01]  /*3640*/  @!PT LDS RZ, [RZ] ;  /* 0x00000000fffff984 */ /* 0x000fe20000000800 */
[----:B------:R-:W-:Y:S01]  /*3650*/  @!PT LDS RZ, [RZ] ;  /* 0x00000000fffff984 */ /* 0x000fe20000000800 */
[----:B------:R-:W-:Y:S01]  /*3660*/  @!PT LDS RZ, [RZ] ;  /* 0x00000000fffff984 */ /* 0x000fe20000000800 */
[----:B------:R-:W-:Y:S01]  /*3670*/  @!PT LDS RZ, [RZ] ;  /* 0x00000000fffff984 */ /* 0x000fe20000000800 */
[----:B------:R2:W-:Y:S06]  /*3680*/  MEMBAR.ALL.CTA ;  /* 0x0000000000007992 */ /* 0x0005ec0000008000 */
[----:B--2---:R-:W2:Y:S01]  /*3690*/  FENCE.VIEW.ASYNC.S ;  /* 0x00000000000073c6 */ /* 0x004ea20000000000 */
[----:B------:R-:W-:-:S04]  /*36a0*/  PRMT R0, RZ, 0x654, R0 ;  /* 0x00000654ff007816 */ /* 0x000fc80000000000 */
[----:B--2---:R2:W-:Y:S01]  /*36b0*/  SYNCS.ARRIVE.TRANS64.RED.A1T0 RZ, [R0+URZ], RZ ;  /* 0x000000ff00ff79a7 */ /* 0x0045e200081004ff */
[----:B-1----:R-:W-:Y:S01]  /*36c0*/  LOP3.LUT P1, RZ, R6, 0x1, RZ, 0xc0, !PT ;  /* 0x0000000106ff7812 */ /* 0x002fe2000782c0ff */
[----:B--2---:R-:W-:-:S12]  /*36d0*/  BRA.U UP2, `(.L_x_69) ;  /* 0x0000000502087547 */ /* 0x004fd8000b800000 */
[----:B------:R-:W1:Y:S01]  /*36e0*/  LDCU UR8, c[0x0][0x38c] ;  /* 0x00007180ff0877ac */ /* 0x000e620008000800 */
[----:B------:R-:W-:Y:S02]  /*36f0*/  PLOP3.LUT P2, PT, PT, PT, PT, 0x80, 0x8 ;  /* 0x000000000008781c */ /* 0x000fe40003f4f070 */
[----:B------:R-:W-:Y:S01]  /*3700*/  SHF.L.U32 R5, R9, 0x1f, RZ ;  /* 0x0000001f09057819 */ /* 0x000fe200000006ff */
[----:B------:R-:W-:Y:S02]  /*3710*/  ULEA UR9, UR19, UR7, 0x3 ;  /* 0x0000000713097291 */ /* 0x000fe4000f8e18ff */
[----:B------:R-:W-:Y:S02]  /*3720*/  ULEA UR10, UR19, UR21, 0x7 ;  /* 0x00000015130a7291 */ /* 0x000fe4000f8e38ff */
[----:B-1----:R-:W-:-:S06]  /*3730*/  UISETP.GE.AND UP0, UPT, UR8, 0x1, UPT ;  /* 0x000000010800788c */ /* 0x002fcc000bf06270 */
[----:B------:R-:W-:-:S05]  /*3740*/  PLOP3.LUT P0, PT, PT, PT, UP0, 0x80, 0x8 ;  /* 0x000000000008781c */ /* 0x000fca0003f0f008 */
[----:B------:R-:W-:-:S08]  /*3750*/  @UP0 ULEA UR8, UR18, UR7, 0x3 ;  /* 0x0000000712080291 */ /* 0x000fd0000f8e18ff */
[----:B------:R-:W-:-:S04]  /*3760*/  @P0 SHF.L.U32 R0, R2, 0x1f, RZ ;  /* 0x0000001f02000819 */ /* 0x000fc800000006ff */
[----:B------:R1:W2:Y:S01]  /*3770*/  @P0 SYNCS.PHASECHK.TRANS64.TRYWAIT P2, [UR8], R0 ;  /* 0x00000000ff0005a7 */ /* 0x0002a20008041108 */
[----:B------:R-:W3:Y:S02]  /*3780*/  SYNCS.PHASECHK.TRANS64.TRYWAIT P0, [UR9+0xc0], R5 ;  /* 0x0000c005ff0075a7 */ /* 0x000ee40008001109 */
[----:B-123--:R-:W-:Y:S05]  /*3790*/  @!P0 BRA `(.L_x_70) ;  /* 0x0000005800688947 */ /* 0x00efea0003800000 */
.L_x_146:
[----:B------:R-:W-:Y:S01]  /*37a0*/  UMOV UR16, UR17 ;  /* 0x0000001100107c82 */ /* 0x000fe20008000000 */
[----:B------:R-:W-:Y:S05]  /*37b0*/  BRA.U !UP0, `(.L_x_71) ;  /* 0x0000000108c07547 */ /* 0x000fea000b800000 */
[----:B------:R-:W-:Y:S02]  /*37c0*/  UIADD3 UR16, UPT, UPT, UR20, UR17, URZ ;  /* 0x0000001114107290 */ /* 0x000fe4000fffe0ff */
[----:B------:R-:W-:Y:S01]  /*37d0*/  UPLOP3.LUT UP3, UPT, UPT, UPT, UPT, 0x40, 0x4 ;  /* 0x000000000004789c */ /* 0x000fe20003f6e870 */
[----:B------:R-:W-:Y:S01]  /*37e0*/  UMOV UR15, UR6 ;  /* 0x00000006000f7c82 */ /* 0x000fe20008000000 */
[----:B------:R-:W-:-:S09]  /*37f0*/  UMOV UR46, UR18 ;  /* 0x00000012002e7c82 */ /* 0x000fd20008000000 */
.L_x_74:
[----:B--2---:R-:W-:Y:S01]  /*3800*/  ULEA UR8, UR46, UR7, 0x3 ;  /* 0x000000072e087291 */ /* 0x004fe2000f8e18ff */
[----:B---3--:R-:W-:Y:S11]  /*3810*/  @P2 BRA `(.L_x_72) ;  /* 0x00000000000c2947 */ /* 0x008ff60003800000 */
[----:B-1----:R-:W-:Y:S04]  /*3820*/  SHF.L.U32 R5, R2, 0x1f, RZ ;  /* 0x0000001f02057819 */ /* 0x002fe800000006ff */
[----:B------:R-:W1:Y:S02]  /*3830*/  SYNCS.PHASECHK.TRANS64.TRYWAIT P0, [UR8], R5 ;  /* 0x00000005ff0075a7 */ /* 0x000e640008001108 */
[----:B-1----:R-:W-:Y:S05]  /*3840*/  @!P0 BRA `(.L_x_73) ;  /* 0x0000005800548947 */ /* 0x002fea0003800000 */
.L_x_72:
[----:B------:R-:W-:Y:S01]  /*3850*/  UISETP.NE.AND UP0, UPT, UR15, 0x1, UPT ;  /* 0x000000010f00788c */ /* 0x000fe2000bf05270 */
[----:B------:R-:W-:Y:S01]  /*3860*/  PLOP3.LUT P2, PT, PT, PT, PT, 0x80, 0x8 ;  /* 0x000000000008781c */ /* 0x000fe20003f4f070 */
[----:B------:R-:W-:Y:S02]  /*3870*/  UIADD3 UR18, UPT, UPT, UR46, 0x1, URZ ;  /* 0x000000012e127890 */ /* 0x000fe4000fffe0ff */
[----:B------:R-:W-:Y:S02]  /*3880*/  ULEA UR32, UR46, UR14, 0x9 ;  /* 0x0000000e2e207291 */ /* 0x000fe4000f8e48ff */
[----:B------:R-:W-:Y:S01]  /*3890*/  UISETP.NE.AND UP1, UPT, UR18, 0x5, UPT ;  /* 0x000000051200788c */ /* 0x000fe2000bf25270 */
[----:B------:R-:W-:Y:S01]  /*38a0*/  PLOP3.LUT P0, PT, PT, PT, UP0, 0x80, 0x8 ;  /* 0x000000000008781c */ /* 0x000fe20003f0f008 */
[----:B------:R-:W-:Y:S02]  /*38b0*/  UIADD3 UR44, UPT, UPT, UR32, 0x2, URZ ;  /* 0x00000002202c7890 */ /* 0x000fe4000fffe0ff */
[----:B------:R-:W-:Y:S02]  /*38c0*/  USEL UR31, URZ, 0x1, UP1 ;  /* 0x00000001ff1f7887 */ /* 0x000fe40008800000 */
[----:B------:R-:W-:Y:S02]  /*38d0*/  USEL UR18, UR18, URZ, UP1 ;  /* 0x000000ff12127287 */ /* 0x000fe40008800000 */
[----:B------:R-:W-:Y:S02]  /*38e0*/  UIADD3 UR40, UPT, UPT, UR32, 0x4, URZ ;  /* 0x0000000420287890 */ /* 0x000fe4000fffe0ff */
[----:B------:R-:W-:Y:S01]  /*38f0*/  @UP0 ULEA UR30, UR18, UR7, 0x3 ;  /* 0x00000007121e0291 */ /* 0x000fe2000f8e18ff */
[----:B------:R-:W-:Y:S01]  /*3900*/  LOP3.LUT R2, R2, UR31, RZ, 0x3c, !PT ;  /* 0x0000001f02027c12 */ /* 0x000fe2000f8e3cff */
[----:B------:R-:W-:Y:S02]  /*3910*/  UIADD3 UR36, UPT, UPT, UR32, 0x6, URZ ;  /* 0x0000000620247890 */ /* 0x000fe4000fffe0ff */
[----:B------:R-:W-:Y:S01]  /*3920*/  UIADD3 UR8, UPT, UPT, UR8, 0x28, URZ ;  /* 0x0000002808087890 */ /* 0x000fe2000fffe0ff */
[----:B-1----:R-:W-:Y:S01]  /*3930*/  @P0 SHF.L.U32 R0, R2, 0x1f, RZ ;  /* 0x0000001f02000819 */ /* 0x002fe200000006ff */
[----:B------:R-:W-:Y:S02]  /*3940*/  UIADD3 UR17, UPT, UPT, UR17, 0x1, URZ ;  /* 0x0000000111117890 */ /* 0x000fe4000fffe0ff */
[----:B------:R-:W-:Y:S01]  /*3950*/  UIADD3 UR15, UPT, UPT, UR15, -0x1, URZ ;  /* 0xffffffff0f0f7890 */ /* 0x000fe2000fffe0ff */
[----:B------:R2:W3:Y:S01]  /*3960*/  @P0 SYNCS.PHASECHK.TRANS64.TRYWAIT P2, [UR30], R0 ;  /* 0x00000000ff0005a7 */ /* 0x0004e2000804111e */
[----:B------:R-:W-:Y:S02]  /*3970*/  ULEA UR30, UR46, UR13, 0xa ;  /* 0x0000000d2e1e7291 */ /* 0x000fe4000f8e50ff */
[----:B------:R-:W-:Y:S02]  /*3980*/  UISETP.NE.AND UP0, UPT, UR17, UR16, UPT ;  /* 0x000000101100728c */ /* 0x000fe4000bf05270 */
[----:B------:R-:W-:Y:S02]  /*3990*/  UIADD3 UR42, UPT, UPT, UR30, 0x2, URZ ;  /* 0x000000021e2a7890 */ /* 0x000fe4000fffe0ff */
[----:B------:R-:W-:Y:S02]  /*39a0*/  UIADD3 UR38, UPT, UPT, UR30, 0x4, URZ ;  /* 0x000000041e267890 */ /* 0x000fe4000fffe0ff */
[----:B------:R-:W-:Y:S01]  /*39b0*/  UIADD3 UR34, UPT, UPT, UR30, 0x6, URZ ;  /* 0x000000061e227890 */ /* 0x000fe2000fffe0ff */
[----:B------:R-:W-:Y:S01]  /*39c0*/  UMOV UR33, 0x40004040 ;  /* 0x4000404000217882 */ /* 0x000fe20000000000 */
[----:B------:R-:W-:Y:S01]  /*39d0*/  UMOV UR31, 0x40004040 ;  /* 0x40004040001f7882 */ /* 0x000fe20000000000 */
[----:B------:R-:W-:Y:S01]  /*39e0*/  UMOV UR45, 0x40004040 ;  /* 0x40004040002d7882 */ /* 0x000fe20000000000 */
[----:B------:R2:W-:Y:S01]  /*39f0*/  UTCIMMA.2CTA gdesc[UR30], gdesc[UR32], tmem[UR10], tmem[UR28], idesc[UR29], UP3 ;  /* 0x00ff1c201e0075ea */ /* 0x0005e20009a0010a */
[----:B------:R-:W-:Y:S01]  /*3a00*/  UPLOP3.LUT UP3, UPT, UPT, UPT, UPT, 0x80, 0x8 ;  /* 0x000000000008789c */ /* 0x000fe20003f6f070 */
[----:B------:R-:W-:Y:S01]  /*3a10*/  UMOV UR43, 0x40004040 ;  /* 0x40004040002b7882 */ /* 0x000fe20000000000 */
[----:B------:R-:W-:Y:S01]  /*3a20*/  UMOV UR41, 0x40004040 ;  /* 0x4000404000297882 */ /* 0x000fe20000000000 */
[----:B------:R2:W-:Y:S01]  /*3a30*/  UTCIMMA.2CTA gdesc[UR42], gdesc[UR44], tmem[UR10], tmem[UR26], idesc[UR27], UPT ;  /* 0x00ff1a2c2a0075ea */ /* 0x0005e2000ba0010a */
[----:B------:R-:W-:Y:S01]  /*3a40*/  UMOV UR39, 0x40004040 ;  /* 0x4000404000277882 */ /* 0x000fe20000000000 */
[----:B------:R-:W-:Y:S01]  /*3a50*/  UMOV UR37, 0x40004040 ;  /* 0x4000404000257882 */ /* 0x000fe20000000000 */
[----:B------:R-:W-:Y:S01]  /*3a60*/  UMOV UR35, 0x40004040 ;  /* 0x4000404000237882 */ /* 0x000fe20000000000 */
[----:B------:R2:W-:Y:S01]  /*3a70*/  UTCIMMA.2CTA gdesc[UR38], gdesc[UR40], tmem[UR10], tmem[UR24], idesc[UR25], UPT ;  /* 0x00ff1828260075ea */ /* 0x0005e2000ba0010a */
[----:B------:R2:W-:Y:S01]  /*3a80*/  UTCIMMA.2CTA gdesc[UR34], gdesc[UR36], tmem[UR10], tmem[UR22], idesc[UR23], UPT ;  /* 0x00ff1624220075ea */ /* 0x0005e2000ba0010a */
[----:B------:R2:W-:Y:S01]  /*3a90*/  UTCBAR.2CTA.MULTICAST [UR8], URZ, UR12 ;  /* 0x000000ff080073e9 */ /* 0x0005e2000820080c */
[----:B------:R-:W-:Y:S01]  /*3aa0*/  UMOV UR46, UR18 ;  /* 0x00000012002e7c82 */ /* 0x000fe20008000000 */
[----:B------:R-:W-:Y:S05]  /*3ab0*/  BRA.U UP0, `(.L_x_74) ;  /* 0xfffffffd00507547 */ /* 0x000fea000b83ffff */
.L_x_71:
[----:B------:R-:W-:Y:S01]  /*3ac0*/  UIADD3 UR9, UPT, UPT, UR9, 0xa0, URZ ;  /* 0x000000a009097890 */ /* 0x000fe2000fffe0ff */
[----:B------:R-:W-:-:S08]  /*3ad0*/  UMOV UR17, UR16 ;  /* 0x0000001000117c82 */ /* 0x000fd00008000000 */
[----:B------:R4:W-:Y:S01]  /*3ae0*/  UTCBAR.2CTA.MULTICAST [UR9], URZ, UR11 ;  /* 0x000000ff090073e9 */ /* 0x0009e2000820080b */
[----:B------:R-:W-:Y:S02]  /*3af0*/  NOP ;  /* 0x0000000000007918 */ /* 0x000fe40000000000 */
.L_x_69:
[----:B------:R-:W-:Y:S01]  /*3b00*/  UIADD3 UR19, UPT, UPT, UR19, 0x1, URZ ;  /* 0x0000000113137890 */ /* 0x000fe2000fffe0ff */
[----:B------:R-:W-:-:S03]  /*3b10*/  ISETP.NE.AND P0, PT, R8, 0x2, PT ;  /* 0x000000020800780c */ /* 0x000fc60003f05270 */
[----:B------:R-:W-:Y:S01]  /*3b20*/  UISETP.NE.AND UP0, UPT, UR19, 0x4, UPT ;  /* 0x000000041300788c */ /* 0x000fe2000bf05270 */
[----:B-12---:R-:W-:Y:S02]  /*3b30*/  SEL R0, RZ, 0x1, P0 ;  /* 0x00000001ff007807 */ /* 0x006fe40000000000 */
[----:B------:R-:W-:Y:S01]  /*3b40*/  SEL R8, R8, RZ, P0 ;  /* 0x000000ff08087207 */ /* 0x000fe20000000000 */
[----:B------:R-:W-:Y:S01]  /*3b50*/  USEL UR8, URZ, 0x1, UP0 ;  /* 0x00000001ff087887 */ /* 0x000fe20008000000 */
[----:B------:R-:W-:Y:S01]  /*3b60*/  LOP3.LUT R3, R3, R0, RZ, 0x3c, !PT ;  /* 0x0000000003037212 */ /* 0x000fe200078e3cff */
[----:B------:R-:W-:-:S04]  /*3b70*/  USEL UR19, UR19, URZ, UP0 ;  /* 0x000000ff13137287 */ /* 0x000fc80008000000 */
[----:B------:R-:W-:Y:S01]  /*3b80*/  LOP3.LUT R9, R9, UR8, RZ, 0x3c, !PT ;  /* 0x0000000809097c12 */ /* 0x000fe2000f8e3cff */
[----:B------:R-:W-:Y:S07]  /*3b90*/  @P1 BRA `(.L_x_75) ;  /* 0xfffffff800881947 */ /* 0x000fee000383ffff */
[----:B------:R-:W1:Y:S01]  /*3ba0*/  S2UR UR6, SR_CgaCtaId ;  /* 0x00000000000679c3 */ /* 0x000e620000008800 */
[----:B------:R-:W-:Y:S01]  /*3bb0*/  ELECT P0, URZ, PT ;  /* 0x0000000000ff782f */ /* 0x000fe20003800000 */
[----:B------:R-:W-:Y:S01]  /*3bc0*/  HFMA2 R0, -RZ, RZ, 0, 5.9604644775390625e-08 ;  /* 0x00000001ff007431 */ /* 0x000fe200000001ff */
[----:B------:R-:W-:-:S05]  /*3bd0*/  UMOV UR8, 0x40 ;  /* 0x0000004000087882 */ /* 0x000fca0000000000 */
[----:B------:R-:W-:Y:S01]  /*3be0*/  UVIRTCOUNT.DEALLOC.SMPOOL 0x80 ;  /* 0x000000800000784c */ /* 0x000fe20000000000 */
[----:B------:R-:W-:Y:S02]  /*3bf0*/  UISETP.NE.AND UP0, UPT, UR5, URZ, UPT ;  /* 0x000000ff0500728c */ /* 0x000fe4000bf05270 */
[----:B-1----:R-:W-:-:S09]  /*3c00*/  ULEA UR6, UR6, UR8, 0x18 ;  /* 0x0000000806067291 */ /* 0x002fd2000f8ec0ff */
[----:B------:R1:W-:Y:S01]  /*3c10*/  @P0 STS.U8 [UR6+0x1c], R0 ;  /* 0x00001c00ff000988 */ /* 0x0003e20008000006 */
[----:B------:R-:W-:Y:S05]  /*3c20*/  BRA.U UP0, `(.L_x_76) ;  /* 0x0000000100a07547 */ /* 0x000fea000b800000 */
[----:B------:R-:W-:Y:S01]  /*3c30*/  UIADD3 UR5, UPT, UPT, UR7, 0xc0, URZ ;  /* 0x000000c007057890 */ /* 0x000fe2000fffe0ff */
[----:B------:R-:W-:-:S03]  /*3c40*/  SHF.L.U32 R3, R9, 0x1f, RZ ;  /* 0x0000001f09037819 */ /* 0x000fc600000006ff */
[----:B------:R-:W-:-:S09]  /*3c50*/  ULEA UR8, UR19, UR5, 0x3 ;  /* 0x0000000513087291 */ /* 0x000fd2000f8e18ff */
[----:B------:R-:W2:Y:S02]  /*3c60*/  SYNCS.PHASECHK.TRANS64.TRYWAIT P0, [UR8], R3 ;  /* 0x00000003ff0075a7 */ /* 0x000ea40008001108 */
[----:B--2---:R-:W-:Y:S05]  /*3c70*/  @!P0 BRA `(.L_x_77) ;  /* 0x0000005400608947 */ /* 0x004fea0003800000 */
.L_x_149:
[----:B----4-:R-:W-:-:S04]  /*3c80*/  UIADD3 UR9, UPT, UPT, UR19, 0x1, URZ ;  /* 0x0000000113097890 */ /* 0x010fc8000fffe0ff */
        /* <DEDUP_REMOVED lines=8> */
.L_x_151:
        /* <DEDUP_REMOVED lines=9> */
.L_x_153:
[----:B------:R-:W-:-:S04]  /*3da0*/  UIADD3 UR9, UPT, UPT, UR9, 0x1, URZ ;  /* 0x0000000109097890 */ /* 0x000fc8000fffe0ff */
[----:B------:R-:W-:-:S04]  /*3db0*/  UISETP.NE.AND UP1, UPT, UR9, 0x4, UPT ;  /* 0x000000040900788c */ /* 0x000fc8000bf25270 */
[----:B------:R-:W-:Y:S02]  /*3dc0*/  USEL UR8, URZ, 0x1, UP1 ;  /* 0x00000001ff087887 */ /* 0x000fe40008800000 */
[----:B------:R-:W-:-:S04]  /*3dd0*/  USEL UR9, UR9, URZ, UP1 ;  /* 0x000000ff09097287 */ /* 0x000fc80008800000 */
[----:B------:R-:W-:Y:S01]  /*3de0*/  ULEA UR9, UR9, UR5, 0x3 ;  /* 0x0000000509097291 */ /* 0x000fe2000f8e18ff */
[----:B-1----:R-:W-:-:S04]  /*3df0*/  LOP3.LUT R3, R2, UR8, RZ, 0x3c, !PT ;  /* 0x0000000802037c12 */ /* 0x002fc8000f8e3cff */
[----:B------:R-:W-:Y:S01]  /*3e00*/  SHF.L.U32 R3, R3, 0x1f, RZ ;  /* 0x0000001f03037819 */ /* 0x000fe200000006ff */
[----:B------:R-:W-:-:S04]  /*3e10*/  IMAD.U32 R0, RZ, RZ, UR9 ;  /* 0x00000009ff007e24 */ /* 0x000fc8000f8e00ff */
[----:B------:R1:W2:Y:S03]  /*3e20*/  SYNCS.PHASECHK.TRANS64.TRYWAIT P0, [R0+URZ], R3 ;  /* 0x00000003000075a7 */ /* 0x0002a600080011ff */
[----:B--2---:R-:W-:Y:S05]  /*3e30*/  @!P0 NANOSLEEP.SYNCS 0x989680 ;  /* 0x009896800000895d */ /* 0x004fea0003900000 */
[----:B------:R-:W2:Y:S02]  /*3e40*/  @!P0 SYNCS.PHASECHK.TRANS64 P0, [R0+URZ], R3 ;  /* 0x00000003000085a7 */ /* 0x000ea400080010ff */
[----:B--2---:R-:W-:Y:S05]  /*3e50*/  @P0 BRA `(.L_x_80) ;  /* 0x0000000000200947 */ /* 0x004fea0003800000 */
.L_x_81:
[----:B--2---:R2:W4:Y:S02]  /*3e60*/  SYNCS.PHASECHK.TRANS64.TRYWAIT P0, [R0+URZ], R3 ;  /* 0x00000003000075a7 */ /* 0x00452400080011ff */
[----:B----4-:R-:W-:Y:S05]  /*3e70*/  @!P0 NANOSLEEP.SYNCS 0x989680 ;  /* 0x009896800000895d */ /* 0x010fea0003900000 */
[----:B------:R-:W4:Y:S02]  /*3e80*/  @!P0 SYNCS.PHASECHK.TRANS64 P0, [R0+URZ], R3 ;  /* 0x00000003000085a7 */ /* 0x000f2400080010ff */
[----:B----4-:R-:W-:Y:S05]  /*3e90*/  @!P0 BRA `(.L_x_81) ;  /* 0xfffffffc00f08947 */ /* 0x010fea000383ffff */
[----:B------:R-:W-:Y:S05]  /*3ea0*/  BRA `(.L_x_80) ;  /* 0x00000000000c7947 */ /* 0x000fea0003800000 */
.L_x_76:
[----:B------:R-:W-:-:S04]  /*3eb0*/  UIADD3 UR5, UPT, UPT, UR7, 0x100, URZ ;  /* 0x0000010007057890 */ /* 0x000fc8000fffe0ff */
[----:B------:R-:W-:-:S09]  /*3ec0*/  UPRMT UR5, UR4, 0x654, UR5 ;  /* 0x0000065404057896 */ /* 0x000fd20008000005 */
[----:B------:R-:W-:Y:S03]  /*3ed0*/  SYNCS.ARRIVE.TRANS64.RED.A1T0 RZ, [UR5], RZ ;  /* 0x000000ffffff79a7 */ /* 0x000fe60008100405 */
.L_x_80:
[----:B-12---:R-:W-:Y:S01]  /*3ee0*/  SHF.L.U32 R3, RZ, 0x1f, RZ ;  /* 0x0000001fff037819 */ /* 0x006fe200000006ff */
[----:B------:R-:W-:Y:S01]  /*3ef0*/  UIADD3 UR5, UPT, UPT, UR7, 0x100, URZ ;  /* 0x0000010007057890 */ /* 0x000fe2000fffe0ff */
[----:B------:R-:W-:Y:S02]  /*3f00*/  PLOP3.LUT P0, PT, PT, PT, UP0, 0x80, 0x8 ;  /* 0x000000000008781c */ /* 0x000fe40003f0f008 */
[----:B------:R-:W1:Y:S02]  /*3f10*/  SYNCS.PHASECHK.TRANS64.TRYWAIT P1, [UR7+0x100], R3 ;  /* 0x00010003ff0075a7 */ /* 0x000e640008021107 */
[----:B-1----:R-:W-:Y:S09]  /*3f20*/  @!P1 BRA `(.L_x_82) ;  /* 0x0000005000fc9947 */ /* 0x002ff20003800000 */
.L_x_155:
[----:B------:R-:W-:Y:S01]  /*3f30*/  @!UP0 UPRMT UR5, UR4, 0x654, UR5 ;  /* 0x0000065404058896 */ /* 0x000fe20008000005 */
[----:B------:R-:W-:Y:S02]  /*3f40*/  UMOV UR8, 0xffff ;  /* 0x0000ffff00087882 */ /* 0x000fe40000000000 */
[----:B------:R-:W-:-:S06]  /*3f50*/  UMOV UR4, 0x1 ;  /* 0x0000000100047882 */ /* 0x000fcc0000000000 */
[----:B------:R-:W-:Y:S01]  /*3f60*/  @!P0 SYNCS.ARRIVE.TRANS64.RED.A1T0 RZ, [UR5], RZ ;  /* 0x000000ffffff89a7 */ /* 0x000fe20008100405 */
[----:B------:R-:W-:Y:S01]  /*3f70*/  NOP ;  /* 0x0000000000007918 */ /* 0x000fe20000000000 */
[----:B-1----:R-:W1:Y:S01]  /*3f80*/  LDS R0, [UR6+0x14] ;  /* 0x00001406ff007984 */ /* 0x002e620008000800 */
[----:B------:R-:W-:-:S04]  /*3f90*/  ULOP3.LUT UR5, UR21, 0xffff, URZ, 0xc0, !UPT ;  /* 0x0000ffff15057892 */ /* 0x000fc8000f8ec0ff */
[----:B------:R-:W-:-:S04]  /*3fa0*/  USHF.R.U32.HI UR5, URZ, 0x5, UR5 ;  /* 0x00000005ff057899 */ /* 0x000fc80008011605 */
[----:B------:R-:W-:Y:S02]  /*3fb0*/  USHF.L.U32 UR8, UR8, UR5, URZ ;  /* 0x0000000508087299 */ /* 0x000fe400080006ff */
[----:B------:R-:W-:-:S04]  /*3fc0*/  USHF.L.U32 UR4, UR4, UR5, URZ ;  /* 0x0000000504047299 */ /* 0x000fc800080006ff */
[----:B-1----:R-:W-:-:S04]  /*3fd0*/  LOP3.LUT R0, R0, UR8, RZ, 0xc0, !PT ;  /* 0x0000000800007c12 */ /* 0x002fc8000f8ec0ff */
[----:B------:R-:W-:-:S13]  /*3fe0*/  ISETP.NE.AND P0, PT, R0, UR8, PT ;  /* 0x0000000800007c0c */ /* 0x000fda000bf05270 */
[----:B------:R-:W-:Y:S05]  /*3ff0*/  @P0 BRA `(.L_x_83) ;  /* 0x0000000000580947 */ /* 0x000fea0003800000 */
[----:B------:R-:W1:Y:S02]  /*4000*/  LDS R0, [UR6+0x18] ;  /* 0x00001806ff007984 */ /* 0x000e640008000800 */
[----:B-1----:R-:W-:-:S04]  /*4010*/  LOP3.LUT R0, R0, UR4, RZ, 0xc0, !PT ;  /* 0x0000000400007c12 */ /* 0x002fc8000f8ec0ff */
[----:B------:R-:W-:-:S13]  /*4020*/  ISETP.NE.AND P0, PT, R0, UR4, PT ;  /* 0x0000000400007c0c */ /* 0x000fda000bf05270 */
[----:B------:R-:W-:Y:S05]  /*4030*/  @P0 BRA `(.L_x_84) ;  /* 0x00000000003c0947 */ /* 0x000fea0003800000 */
[----:B------:R-:W1:Y:S01]  /*4040*/  S2R R2, SR_LANEID ;  /* 0x0000000000027919 */ /* 0x000e620000000000 */
[----:B------:R-:W-:Y:S01]  /*4050*/  ULOP3.LUT UR8, URZ, UR8, URZ, 0x33, !UPT ;  /* 0x00000008ff087292 */ /* 0x000fe2000f8e33ff */
[----:B------:R-:W-:Y:S01]  /*4060*/  LOP3.LUT R4, RZ, UR4, RZ, 0x33, !PT ;  /* 0x00000004ff047c12 */ /* 0x000fe2000f8e33ff */
[----:B------:R-:W-:Y:S02]  /*4070*/  VOTEU.ANY UR7, UPT, PT ;  /* 0x0000000000077886 */ /* 0x000fe400038e0100 */
[----:B------:R-:W-:Y:S01]  /*4080*/  UFLO.U32 UR7, UR7 ;  /* 0x00000007000772bd */ /* 0x000fe200080e0000 */
[----:B------:R-:W2:Y:S01]  /*4090*/  REDUX UR4, R4 ;  /* 0x00000000040473c4 */ /* 0x000ea20000000000 */
[----:B------:R-:W-:-:S06]  /*40a0*/  IMAD.U32 R0, RZ, RZ, UR8 ;  /* 0x00000008ff007e24 */ /* 0x000fcc000f8e00ff */
[----:B------:R1:W-:Y:S01]  /*40b0*/  UTCATOMSWS.AND URZ, UR8 ;  /* 0x0000000800ff79e3 */ /* 0x0003e20008000000 */
[----:B------:R-:W3:Y:S01]  /*40c0*/  REDUX UR5, R0 ;  /* 0x00000000000573c4 */ /* 0x000ee20000000000 */
[----:B-1----:R-:W-:Y:S01]  /*40d0*/  ISETP.EQ.U32.AND P0, PT, R2, UR7, PT ;  /* 0x0000000702007c0c */ /* 0x002fe2000bf02070 */
[----:B--2---:R-:W-:Y:S01]  /*40e0*/  IMAD.U32 R2, RZ, RZ, UR4 ;  /* 0x00000004ff027e24 */ /* 0x004fe2000f8e00ff */
[----:B---3--:R-:W-:-:S11]  /*40f0*/  MOV R3, UR5 ;  /* 0x0000000500037c02 */ /* 0x008fd60008000f00 */
[----:B------:R1:W-:Y:S04]  /*4100*/  @P0 ATOMS.AND RZ, [UR6+0x14], R3 ;  /* 0x00001403ffff098c */ /* 0x0003e8000a800006 */
[----:B------:R1:W-:Y:S01]  /*4110*/  @P0 ATOMS.AND RZ, [UR6+0x18], R2 ;  /* 0x00001802ffff098c */ /* 0x0003e2000a800006 */
[----:B------:R-:W-:Y:S05]  /*4120*/  BRA `(.L_x_85) ;  /* 0x0000000000147947 */ /* 0x000fea0003800000 */
.L_x_84:
[----:B------:R-:W-:Y:S02]  /*4130*/  MOV R2, 0x4150 ;  /* 0x0000415000027802 */ /* 0x000fe40000000f00 */
[----:B---345:R-:W-:Y:S05]  /*4140*/  CALL.REL.NOINC `($__internal_0_$__cuda_sm10x_tcgen05_guardrail_trap_col_being_dealloced_not_returned_by_alloc) ;  /* 0x0000005400507944 */ /* 0x038fea0003c00000 */
[----:B------:R-:W-:Y:S05]  /*4150*/  BRA `(.L_x_85) ;  /* 0x0000000000087947 */ /* 0x000fea0003800000 */
.L_x_83:
[----:B------:R-:W-:Y:S02]  /*4160*/  MOV R2, 0x4180 ;  /* 0x0000418000027802 */ /* 0x000fe40000000f00 */
[----:B---345:R-:W-:Y:S05]  /*4170*/  CALL.REL.NOINC `($__internal_2_$__cuda_sm10x_tcgen05_guardrail_trap_unallocated_columns_being_dealloced) ;  /* 0x00000054005c7944 */ /* 0x038fea0003c00000 */
.L_x_85:
[----:B------:R-:W-:Y:S01]  /*4180*/  NOP ;  /* 0x0000000000007918 */ /* 0x000fe20000000000 */
[----:B----4-:R-:W-:Y:S05]  /*4190*/  EXIT ;  /* 0x000000000000794d */ /* 0x010fea0003800000 */
.L_x_56:
[----:B------:R-:W-:-:S09]  /*41a0*/  UISETP.NE.OR UP5, UPT, UR10, 0x3, !UP5 ;  /* 0x000000030a00788c */ /* 0x000fd2000efa5670 */
[----:B------:R-:W-:Y:S05]  /*41b0*/  BRA.U UP5, `(.L_x_86) ;  /* 0x0000000d05407547 */ /* 0x000fea000b800000 */
[----:B------:R-:W1:Y:S01]  /*41c0*/  LDC R0, c[0x0][0xb30] ;  /* 0x0002cc00ff007b82 */ /* 0x000e620000000800 */
[----:B------:R-:W2:Y:S01]  /*41d0*/  LDCU.64 UR8, c[0x0][0x888] ;  /* 0x00011100ff0877ac */ /* 0x000ea20008000a00 */
[----:B------:R-:W-:Y:S02]  /*41e0*/  HFMA2 R29, -RZ, RZ, 0, 0 ;  /* 0x00000000ff1d7431 */ /* 0x000fe400000001ff */
[----:B------:R-:W-:Y:S01]  /*41f0*/  IMAD.MOV.U32 R31, RZ, RZ, 0x1 ;  /* 0x00000001ff1f7424 */ /* 0x000fe200078e00ff */
[----:B------:R-:W-:Y:S01]  /*4200*/  MOV R23, 0x2000 ;  /* 0x0000200000177802 */ /* 0x000fe20000000f00 */
[----:B------:R-:W3:Y:S01]  /*4210*/  LDCU.64 UR4, c[0x0][0x890] ;  /* 0x00011200ff0477ac */ /* 0x000ee20008000a00 */
[----:B------:R-:W-:Y:S01]  /*4220*/  IMAD.MOV.U32 R30, RZ, RZ, RZ ;  /* 0x000000ffff1e7224 */ /* 0x000fe200078e00ff */
[----:B------:R-:W4:Y:S01]  /*4230*/  LDC R19, c[0x0][0x370] ;  /* 0x0000dc00ff137b82 */ /* 0x000f220000000800 */
[----:B------:R-:W-:Y:S01]  /*4240*/  UMOV UR6, 0x400 ;  /* 0x0000040000067882 */ /* 0x000fe20000000000 */
[----:B------:R-:W-:-:S02]  /*4250*/  UPLOP3.LUT UP1, UPT, UPT, UPT, UPT, 0x40, 0x4 ;  /* 0x000000000004789c */ /* 0x000fc40003f2e870 */
[----:B------:R-:W-:-:S04]  /*4260*/  ULEA UR6, UR37, UR6, 0x18 ;  /* 0x0000000625067291 */ /* 0x000fc8000f8ec0ff */
[----:B------:R-:W4:Y:S01]  /*4270*/  LDC R2, c[0x0][0xb0c] ;  /* 0x0002c300ff027b82 */ /* 0x000f220000000800 */
[----:B------:R-:W-:Y:S02]  /*4280*/  UIADD3 UR13, UPT, UPT, UR6, 0x58, URZ ;  /* 0x00000058060d7890 */ /* 0x000fe4000fffe0ff */
[----:B--2---:R-:W-:Y:S02]  /*4290*/  UISETP.NE.U32.AND UP2, UPT, UR8, URZ, UPT ;  /* 0x000000ff0800728c */ /* 0x004fe4000bf45070 */
[----:B------:R-:W-:Y:S02]  /*42a0*/  UIADD3 UR17, UPT, UPT, UR6, 0x50, URZ ;  /* 0x0000005006117890 */ /* 0x000fe4000fffe0ff */
[----:B---3--:R-:W-:Y:S01]  /*42b0*/  UISETP.NE.U32.AND UP3, UPT, UR4, URZ, UPT ;  /* 0x000000ff0400728c */ /* 0x008fe2000bf65070 */
[----:B------:R-:W2:Y:S01]  /*42c0*/  LDC R18, c[0x0][0xb20] ;  /* 0x0002c800ff127b82 */ /* 0x000ea20000000800 */
[----:B-1----:R-:W-:Y:S01]  /*42d0*/  ISETP.NE.AND P1, PT, R0, 0x1, PT ;  /* 0x000000010000780c */ /* 0x002fe20003f25270 */
[----:B------:R-:W-:-:S02]  /*42e0*/  UISETP.NE.AND.EX UP2, UPT, UR9, URZ, UPT, UP2 ;  /* 0x000000ff0900728c */ /* 0x000fc4000bf45320 */
[----:B------:R-:W-:Y:S02]  /*42f0*/  UPRMT UR13, UR37, 0x654, UR13 ;  /* 0x00000654250d7896 */ /* 0x000fe4000800000d */
[----:B------:R-:W-:Y:S02]  /*4300*/  UISETP.NE.AND.EX UP3, UPT, UR5, URZ, UPT, UP3 ;  /* 0x000000ff0500728c */ /* 0x000fe4000bf65330 */
[----:B------:R-:W1:Y:S08]  /*4310*/  LDC.64 R32, c[0x0][0x348] ;  /* 0x0000d200ff207b82 */ /* 0x000e700000000a00 */
[----:B------:R-:W3:Y:S08]  /*4320*/  LDC.64 R16, c[0x0][0xb10] ;  /* 0x0002c400ff107b82 */ /* 0x000ef00000000a00 */
[----:B------:R-:W1:Y:S08]  /*4330*/  LDC.64 R6, c[0x0][0xb18] ;  /* 0x0002c600ff067b82 */ /* 0x000e700000000a00 */
[----:B------:R-:W1:Y:S08]  /*4340*/  LDC.64 R4, c[0x0][0xb28] ;  /* 0x0002ca00ff047b82 */ /* 0x000e700000000a00 */
[----:B--2-4-:R-:W1:Y:S02]  /*4350*/  LDC R22, c[0x0][0x374] ;  /* 0x0000dd00ff167b82 */ /* 0x014e640000000800 */
.L_x_95:
[C---:B------:R-:W-:Y:S02]  /*4360*/  LEA R0, R30.reuse, UR6, 0x3 ;  /* 0x000000061e007c11 */ /* 0x040fe4000f8e18ff */
[----:B------:R-:W-:Y:S02]  /*4370*/  SHF.L.U32 R3, R29, 0x1f, RZ ;  /* 0x0000001f1d037819 */ /* 0x000fe400000006ff */
[----:B------:R-:W-:Y:S02]  /*4380*/  LEA R24, R30, UR6, 0x4 ;  /* 0x000000061e187c11 */ /* 0x000fe4000f8e20ff */
[----:B--2---:R-:W2:Y:S02]  /*4390*/  SYNCS.PHASECHK.TRANS64.TRYWAIT P0, [R0+URZ+0x80], R3 ;  /* 0x00008003000075a7 */ /* 0x004ea400080011ff */
[----:B--2---:R-:W-:Y:S05]  /*43a0*/  @!P0 BRA `(.L_x_87) ;  /* 0x0000004c00f48947 */ /* 0x004fea0003800000 */
.L_x_156:
[----:B------:R-:W-:Y:S01]  /*43b0*/  ISETP.GE.AND P0, PT, R72, 0x1, PT ;  /* 0x000000014800780c */ /* 0x000fe20003f06270 */
[----:B------:R-:W4:Y:S01]  /*43c0*/  LDS.128 R24, [R24+0x110] ;  /* 0x0001100018187984 */ /* 0x000f220000000c00 */
[----:B--2---:R-:W-:Y:S01]  /*43d0*/  VIADD R0, R0, 0x90 ;  /* 0x0000009000007836 */ /* 0x004fe20000000000 */
[----:B------:R-:W-:Y:S01]  /*43e0*/  @!PT LDS RZ, [RZ] ;  /* 0x00000000fffff984 */ /* 0x000fe20000000800 */
[----:B------:R-:W-:Y:S01]  /*43f0*/  @!PT LDS RZ, [RZ] ;  /* 0x00000000fffff984 */ /* 0x000fe20000000800 */
[----:B------:R-:W-:Y:S01]  /*4400*/  @!PT LDS RZ, [RZ] ;  /* 0x00000000fffff984 */ /* 0x000fe20000000800 */
[----:B------:R-:W-:Y:S01]  /*4410*/  @!PT LDS RZ, [RZ] ;  /* 0x00000000fffff984 */ /* 0x000fe20000000800 */
[----:B------:R2:W-:Y:S06]  /*4420*/  MEMBAR.ALL.CTA ;  /* 0x0000000000007992 */ /* 0x0005ec0000008000 */
[----:B--2---:R-:W2:Y:S01]  /*4430*/  FENCE.VIEW.ASYNC.S ;  /* 0x00000000000073c6 */ /* 0x004ea20000000000 */
[----:B------:R-:W-:Y:S04]  /*4440*/  PRMT R0, RZ, 0x654, R0 ;  /* 0x00000654ff007816 */ /* 0x000fe80000000000 */
[----:B--2---:R2:W-:Y:S01]  /*4450*/  SYNCS.ARRIVE.TRANS64.RED.A1T0 RZ, [R0+URZ], RZ ;  /* 0x000000ff00ff79a7 */ /* 0x0045e200081004ff */
[----:B----4-:R-:W-:Y:S11]  /*4460*/  LOP3.LUT P3, RZ, R26, 0x1, RZ, 0xc0, !PT ;  /* 0x000000011aff7812 */ /* 0x010ff6000786c0ff */
[----:B------:R-:W-:Y:S02]  /*4470*/  @!UPT UIADD3 URZ, UPT, UPT, URZ, URZ, URZ ;  /* 0x000000fffffff290 */ /* 0x000fe4000fffe0ff */
[----:B------:R-:W-:Y:S02]  /*4480*/  @P3 MOV R13, R24 ;  /* 0x00000018000d3202 */ /* 0x000fe40000000f00 */
[----:B------:R-:W-:Y:S01]  /*4490*/  @P3 LOP3.LUT R8, R25, 0xffff, RZ, 0xc0, !PT ;  /* 0x0000ffff19083812 */ /* 0x000fe200078ec0ff */
[----:B--2---:R-:W-:Y:S06]  /*44a0*/  @!P0 BRA `(.L_x_88) ;  /* 0x0000000000a48947 */ /* 0x004fec0003800000 */
[----:B-1----:R-:W-:Y:S01]  /*44b0*/  IMAD.HI.U32 R35, R22, R7, RZ ;  /* 0x0000000716237227 */ /* 0x002fe200078e00ff */
[----:B------:R-:W-:Y:S02]  /*44c0*/  ISETP.NE.AND P0, PT, R6, 0x1, PT ;  /* 0x000000010600780c */ /* 0x000fe40003f05270 */
[----:B------:R-:W-:Y:S01]  /*44d0*/  ISETP.NE.AND P2, PT, R72, 0x1, PT ;  /* 0x000000014800780c */ /* 0x000fe20003f45270 */
[----:B---3--:R-:W-:Y:S01]  /*44e0*/  IMAD.HI.U32 R34, R19, R16, RZ ;  /* 0x0000001013227227 */ /* 0x008fe200078e00ff */
[----:B------:R-:W-:Y:S02]  /*44f0*/  SHF.R.U32.HI R35, RZ, R18, R35 ;  /* 0x00000012ff237219 */ /* 0x000fe40000011623 */
[----:B------:R-:W-:Y:S01]  /*4500*/  ISETP.NE.AND P4, PT, R2, 0x1, PT ;  /* 0x000000010200780c */ /* 0x000fe20003f85270 */
[----:B------:R-:W-:Y:S01]  /*4510*/  IMAD.HI.U32 R36, R13, R16, RZ ;  /* 0x000000100d247227 */ /* 0x000fe200078e00ff */
[----:B------:R-:W-:Y:S02]  /*4520*/  SHF.R.U32.HI R34, RZ, R17, R34 ;  /* 0x00000011ff227219 */ /* 0x000fe40000011622 */
[----:B------:R-:W-:Y:S01]  /*4530*/  SEL R3, R22, R35, !P0 ;  /* 0x0000002316037207 */ /* 0x000fe20004000000 */
[C---:B------:R-:W-:Y:S01]  /*4540*/  IMAD.HI.U32 R35, R8.reuse, R7, RZ ;  /* 0x0000000708237227 */ /* 0x040fe200078e00ff */
[----:B------:R-:W-:Y:S02]  /*4550*/  SEL R11, R19, R34, !P4 ;  /* 0x00000022130b7207 */ /* 0x000fe40006000000 */
[----:B------:R-:W-:Y:S01]  /*4560*/  SHF.R.U32.HI R36, RZ, R17, R36 ;  /* 0x00000011ff247219 */ /* 0x000fe20000011624 */
[----:B------:R-:W-:Y:S01]  /*4570*/  IMAD.HI.U32 R38, R3, R4, RZ ;  /* 0x0000000403267227 */ /* 0x000fe200078e00ff */
[----:B------:R-:W-:Y:S03]  /*4580*/  SHF.R.U32.HI R35, RZ, R18, R35 ;  /* 0x00000012ff237219 */ /* 0x000fe60000011623 */
[----:B------:R-:W-:Y:S01]  /*4590*/  IMAD.HI.U32 R34, R11, R4, RZ ;  /* 0x000000040b227227 */ /* 0x000fe200078e00ff */
[----:B------:R-:W-:Y:S02]  /*45a0*/  @P2 SHF.R.U32.HI R3, RZ, R5, R38 ;  /* 0x00000005ff032219 */ /* 0x000fe40000011626 */
[----:B------:R-:W-:Y:S02]  /*45b0*/  SEL R9, R8, R35, !P0 ;  /* 0x0000002308097207 */ /* 0x000fe40004000000 */
[----:B------:R-:W-:Y:S01]  /*45c0*/  @P2 SHF.R.U32.HI R11, RZ, R5, R34 ;  /* 0x00000005ff0b2219 */ /* 0x000fe20000011622 */
[C---:B------:R-:W-:Y:S01]  /*45d0*/  IMAD R10, R72.reuse, R3, RZ ;  /* 0x00000003480a7224 */ /* 0x040fe200078e02ff */
[----:B------:R-:W-:Y:S01]  /*45e0*/  SEL R3, R13, R36, !P4 ;  /* 0x000000240d037207 */ /* 0x000fe20006000000 */
[C---:B------:R-:W-:Y:S03]  /*45f0*/  IMAD.HI.U32 R14, R9.reuse, R4, RZ ;  /* 0x00000004090e7227 */ /* 0x040fe600078e00ff */
[----:B------:R-:W-:Y:S01]  /*4600*/  ISETP.GE.AND P0, PT, R9, R10, PT ;  /* 0x0000000a0900720c */ /* 0x000fe20003f06270 */
[C---:B------:R-:W-:Y:S01]  /*4610*/  IMAD R12, R72.reuse, R11, RZ ;  /* 0x0000000b480c7224 */ /* 0x040fe200078e02ff */
[-C--:B------:R-:W-:Y:S04]  /*4620*/  SHF.R.U32.HI R14, RZ, R5.reuse, R14 ;  /* 0x00000005ff0e7219 */ /* 0x080fe8000001160e */
[----:B------:R-:W-:Y:S02]  /*4630*/  ISETP.GE.OR P0, PT, R3, R12, P0 ;  /* 0x0000000c0300720c */ /* 0x000fe40000706670 */
[----:B------:R-:W-:Y:S05]  /*4640*/  SEL R15, R9, R14, !P2 ;  /* 0x0000000e090f7207 */ /* 0x000fea0005000000 */
[----:B------:R-:W-:Y:S04]  /*4650*/  IMAD.MOV R14, RZ, RZ, -R15 ;  /* 0x000000ffff0e7224 */ /* 0x000fe800078e0a0f */
[----:B------:R-:W-:Y:S02]  /*4660*/  IMAD R14, R72, R14, R9 ;  /* 0x0000000e480e7224 */ /* 0x000fe400078e0209 */
[C---:B------:R-:W-:Y:S05]  /*4670*/  @!P0 IMAD.HI.U32 R10, R3.reuse, R4, RZ ;  /* 0x00000004030a8227 */ /* 0x040fea00078e00ff */
[----:B------:R-:W-:Y:S04]  /*4680*/  @!P0 SHF.R.U32.HI R10, RZ, R5, R10 ;  /* 0x00000005ff0a8219 */ /* 0x000fe8000001160a */
[----:B------:R-:W-:Y:S01]  /*4690*/  @!P0 SEL R0, R3, R10, !P2 ;  /* 0x0000000a03008207 */ /* 0x000fe20005000000 */
[----:B------:R-:W-:Y:S03]  /*46a0*/  IMAD.MOV R10, RZ, RZ, -R3 ;  /* 0x000000ffff0a7224 */ /* 0x000fe600078e0a03 */
[----:B------:R-:W-:Y:S01]  /*46b0*/  @!P0 IADD3 R15, PT, PT, R15, -R0, RZ ;  /* 0x800000000f0f8210 */ /* 0x000fe20007ffe0ff */
[----:B------:R-:W-:Y:S01]  /*46c0*/  @!P0 IMAD R0, R11, R14, R0 ;  /* 0x0000000e0b008224 */ /* 0x000fe200078e0200 */
[----:B------:R-:W-:Y:S01]  /*46d0*/  IADD3 R11, PT, PT, -R9, RZ, RZ ;  /* 0x000000ff090b7210 */ /* 0x000fe20007ffe1ff */
[----:B------:R-:W-:Y:S02]  /*46e0*/  IMAD R13, R2, R10, R13 ;  /* 0x0000000a020d7224 */ /* 0x000fe400078e020d */
[----:B------:R-:W-:Y:S02]  /*46f0*/  @!P0 IMAD R9, R15, R72, R3 ;  /* 0x000000480f098224 */ /* 0x000fe400078e0203 */
[----:B------:R-:W-:Y:S02]  /*4700*/  @!P0 IMAD.MOV.U32 R3, RZ, RZ, R0 ;  /* 0x000000ffff038224 */ /* 0x000fe400078e0000 */
[----:B------:R-:W-:Y:S02]  /*4710*/  IMAD R8, R6, R11, R8 ;  /* 0x0000000b06087224 */ /* 0x000fe400078e0208 */
[----:B------:R-:W-:Y:S02]  /*4720*/  IMAD R13, R3, R2, R13 ;  /* 0x00000002030d7224 */ /* 0x000fe400078e020d */
[----:B------:R-:W-:Y:S02]  /*4730*/  IMAD R8, R9, R6, R8 ;  /* 0x0000000609087224 */ /* 0x000fe400078e0208 */
.L_x_88:
[----:B------:R-:W-:Y:S05]  /*4740*/  BRA.U UP1, `(.L_x_89) ;  /* 0x0000000101107547 */ /* 0x000fea000b800000 */
[----:B------:R-:W-:Y:S04]  /*4750*/  MOV R0, UR7 ;  /* 0x0000000700007c02 */ /* 0x000fe80008000f00 */
[----:B------:R-:W-:Y:S04]  /*4760*/  SHF.L.U32 R3, R0, 0x1f, RZ ;  /* 0x0000001f00037819 */ /* 0x000fe800000006ff */
[----:B------:R-:W2:Y:S02]  /*4770*/  SYNCS.PHASECHK.TRANS64.TRYWAIT P0, [UR6+0x78], R3 ;  /* 0x00007803ff0075a7 */ /* 0x000ea40008001106 */
[----:B--2---:R-:W-:Y:S05]  /*4780*/  @!P0 BRA `(.L_x_90) ;  /* 0x0000004c00108947 */ /* 0x004fea0003800000 */
.L_x_89:
[----:B------:R-:W-:Y:S02]  /*4790*/  R2UR UR19, R21 ;  /* 0x00000000151372ca */ /* 0x000fe400000e0000 */
[----:B------:R-:W-:Y:S02]  /*47a0*/  R2UR UR18, R20 ;  /* 0x00000000141272ca */ /* 0x000fe400000e0000 */
[----:B------:R-:W-:Y:S02]  /*47b0*/  ISETP.NE.U32.AND P2, PT, RZ, UR4, PT ;  /* 0x00000004ff007c0c */ /* 0x000fe4000bf45070 */
[----:B------:R-:W-:Y:S02]  /*47c0*/  SHF.L.U32 R12, R31, 0x1f, RZ ;  /* 0x0000001f1f0c7819 */ /* 0x000fe400000006ff */
[----:B------:R-:W-:Y:S05]  /*47d0*/  ISETP.NE.AND.EX P2, PT, RZ, UR5, PT, P2 ;  /* 0x00000005ff007c0c */ /* 0x000fea000bf45320 */
[----:B------:R-:W-:Y:S02]  /*47e0*/  USHF.L.U32 UR19, UR19, 0x7, URZ ;  /* 0x0000000713137899 */ /* 0x000fe400080006ff */
[----:B------:R-:W-:Y:S01]  /*47f0*/  USHF.L.U32 UR18, UR18, 0x7, URZ ;  /* 0x0000000712127899 */ /* 0x000fe200080006ff */
[----:B------:R-:W-:Y:S11]  /*4800*/  BRA.U !UP3, `(.L_x_91) ;  /* 0x000000010b347547 */ /* 0x000ff6000b800000 */
[----:B------:R-:W-:Y:S01]  /*4810*/  UPLOP3.LUT UP0, UPT, UPT, UPT, UP2, 0x80, 0x8 ;  /* 0x000000000008789c */ /* 0x000fe20003f0f020 */
[----:B--2---:R-:W-:Y:S02]  /*4820*/  HFMA2 R0, -RZ, RZ, 0, 5.9604644775390625e-08 ;  /* 0x00000001ff007431 */ /* 0x004fe400000001ff */
[----:B------:R-:W-:Y:S03]  /*4830*/  IMAD.MOV.U32 R153, RZ, RZ, 0x1 ;  /* 0x00000001ff997424 */ /* 0x000fe600078e00ff */
[----:B------:R-:W-:Y:S05]  /*4840*/  PLOP3.LUT P0, PT, PT, PT, UP0, 0x80, 0x8 ;  /* 0x000000000008781c */ /* 0x000fea0003f0f008 */
[----:B------:R-:W2:Y:S01]  /*4850*/  @UP0 LDCU.64 UR10, c[0x0][0x888] ;  /* 0x00011100ff0a07ac */ /* 0x000ea20008000a00 */
[----:B------:R-:W-:Y:S07]  /*4860*/  @UP0 UIMAD UR8, UR36, UR4, URZ ;  /* 0x00000004240802a4 */ /* 0x000fee000f8e02ff */
[----:B------:R-:W-:Y:S01]  /*4870*/  @!P0 PRMT R153, R0, 0x7610, R153 ;  /* 0x0000761000998816 */ /* 0x000fe20000000099 */
[----:B--2---:R-:W-:Y:S03]  /*4880*/  @UP0 UIMAD.WIDE UR10, UR8, 0x4, UR10 ;  /* 0x00000004080a08a5 */ /* 0x004fe6000f8e020a */
[----:B------:R-:W2:Y:S03]  /*4890*/  @!UP0 LDCU UR8, c[0x0][0x880] ;  /* 0x00011000ff0887ac */ /* 0x000ea60008000800 */
[----:B------:R-:W-:Y:S01]  /*48a0*/  IMAD.U32 R10, RZ, RZ, UR10 ;  /* 0x0000000aff0a7e24 */ /* 0x000fe2000f8e00ff */
[----:B------:R-:W-:Y:S05]  /*48b0*/  MOV R11, UR11 ;  /* 0x0000000b000b7c02 */ /* 0x000fea0008000f00 */
[----:B-----5:R4:W5:Y:S02]  /*48c0*/  @P0 LDG.E R82, desc[UR46][R10.64] ;  /* 0x0000002e0a520981 */ /* 0x020964000c1e1900 */
[----:B--2-4-:R-:W-:Y:S07]  /*48d0*/  @!P0 IMAD.U32 R82, RZ, RZ, UR8 ;  /* 0x00000008ff528e24 */ /* 0x014fee000f8e00ff */
.L_x_91:
[----:B-----5:R-:W-:Y:S01]  /*48e0*/  @!P2 ISETP.EQ.AND P0, PT, R82, RZ, PT ;  /* 0x000000ff5200a20c */ /* 0x020fe20003f02270 */
[----:B------:R-:W-:Y:S01]  /*48f0*/  @!UPT UIADD3 URZ, UPT, UPT, URZ, URZ, URZ ;  /* 0x000000fffffff290 */ /* 0x000fe2000fffe0ff */
[----:B------:R-:W-:Y:S11]  /*4900*/  @!P2 BRA `(.L_x_92) ;  /* 0x000000000014a947 */ /* 0x000ff60003800000 */
[----:B------:R-:W-:Y:S02]  /*4910*/  LOP3.LUT P2, RZ, R153, 0xff, RZ, 0xc0, !PT ;  /* 0x000000ff99ff7812 */ /* 0x000fe4000784c0ff */
[----:B------:R-:W-:Y:S04]  /*4920*/  PLOP3.LUT P0, PT, PT, PT, UP0, 0x80, 0x8 ;  /* 0x000000000008781c */ /* 0x000fe80003f0f008 */
[----:B------:R-:W-:Y:S07]  /*4930*/  PLOP3.LUT P0, PT, P0, PT, PT, 0x8, 0x80 ;  /* 0x000000000080781c */ /* 0x000fee000070e170 */
[----:B------:R-:W-:Y:S11]  /*4940*/  @P2 ISETP.EQ.AND P0, PT, R82, RZ, PT ;  /* 0x000000ff5200220c */ /* 0x000ff60003f02270 */
[----:B------:R-:W-:Y:S02]  /*4950*/  @!UPT UIADD3 URZ, UPT, UPT, URZ, URZ, URZ ;  /* 0x000000fffffff290 */ /* 0x000fe4000fffe0ff */
.L_x_92:
[----:B------:R-:W4:Y:S01]  /*4960*/  SYNCS.PHASECHK.TRANS64.TRYWAIT P2, [UR6+0x60], R12 ;  /* 0x0000600cff0075a7 */ /* 0x000f220008041106 */
[----:B------:R-:W-:Y:S04]  /*4970*/  ELECT P4, URZ, PT ;  /* 0x0000000000ff782f */ /* 0x000fe80003880000 */
[----:B------:R-:W-:Y:S11]  /*4980*/  PLOP3.LUT P4, PT, P0, P4, PT, 0xf2, 0x2f ;  /* 0x00000000002f781c */ /* 0x000ff60000789e72 */
[----:B------:R-:W-:Y:S02]  /*4990*/  @!UPT UIADD3 URZ, UPT, UPT, URZ, URZ, URZ ;  /* 0x000000fffffff290 */ /* 0x000fe4000fffe0ff */
[----:B-1----:R-:W-:Y:S05]  /*49a0*/  @!P4 IADD3 R21, P0, PT, R32, 0x580, RZ ;  /* 0x000005802015c810 */ /* 0x002fea0007f1e0ff */
[----:B------:R-:W-:Y:S01]  /*49b0*/  @!P4 IMAD.X R20, RZ, RZ, R33, P0 ;  /* 0x000000ffff14c224 */ /* 0x000fe200000e0621 */
[----:B----4-:R-:W-:Y:S07]  /*49c0*/  @!P2 BRA `(.L_x_93) ;  /* 0x000000480098a947 */ /* 0x010fee0003800000 */
.L_x_159:
[----:B------:R-:W4:Y:S01]  /*49d0*/  LDC.64 R14, c[0x0][0xb10] ;  /* 0x0002c400ff0e7b82 */ /* 0x000f220000000a00 */
[----:B------:R-:W-:Y:S01]  /*49e0*/  @!P4 R2UR UR8, R20 ;  /* 0x000000001408c2ca */ /* 0x000fe200000e0000 */
[----:B------:R-:W-:Y:S01]  /*49f0*/  VOTEU.ALL UP1, P4 ;  /* 0x0000000000ff7886 */ /* 0x000fe20002020000 */
[----:B------:R-:W-:Y:S01]  /*4a00*/  @!P4 R2UR UR9, R21 ;  /* 0x000000001509c2ca */ /* 0x000fe200000e0000 */
[----:B------:R-:W-:Y:S01]  /*4a10*/  UMOV UR10, 0x0 ;  /* 0x00000000000a7882 */ /* 0x000fe20000000000 */
[----:B------:R-:W-:Y:S03]  /*4a20*/  UMOV UR11, 0x10000000 ;  /* 0x10000000000b7882 */ /* 0x000fe60000000000 */
[----:B------:R-:W5:Y:S01]  /*4a30*/  LDC.64 R10, c[0x0][0xb18] ;  /* 0x0002c600ff0a7b82 */ /* 0x000f620000000a00 */
[----:B------:R-:W-:Y:S01]  /*4a40*/  @!UP1 UIADD3 UR16, UPT, UPT, UR6, 0x200, URZ ;  /* 0x0000020006109890 */ /* 0x000fe2000fffe0ff */
[----:B------:R-:W-:Y:S01]  /*4a50*/  @P3 SHF.R.U32.HI R28, RZ, 0x10, R25 ;  /* 0x00000010ff1c3819 */ /* 0x000fe20000011619 */
[----:B------:R-:W-:Y:S01]  /*4a60*/  VOTEU.ALL UP1, P4 ;  /* 0x0000000000ff7886 */ /* 0x000fe20002020000 */
[----:B------:R-:W-:Y:S01]  /*4a70*/  UMOV UR20, UR36 ;  /* 0x0000002400147c82 */ /* 0x000fe20008000000 */
[----:B------:R-:W-:Y:S03]  /*4a80*/  VIADD R30, R30, 0x1 ;  /* 0x000000011e1e7836 */ /* 0x000fe60000000000 */
[----:B--2---:R-:W2:Y:S01]  /*4a90*/  @!P1 LDC R0, c[0x0][0xb20] ;  /* 0x0002c800ff009b82 */ /* 0x004ea20000000800 */
[----:B------:R-:W-:Y:S01]  /*4aa0*/  IMAD.U32 R21, RZ, RZ, UR8 ;  /* 0x00000008ff157e24 */ /* 0x000fe2000f8e00ff */
[----:B------:R-:W-:Y:S06]  /*4ab0*/  UPRMT UR8, UR37, 0x654, UR17 ;  /* 0x0000065425087896 */ /* 0x000fec0008000011 */
[----:B-1----:R-:W1:Y:S01]  /*4ac0*/  @!P1 LDC R3, c[0x0][0xb0c] ;  /* 0x0002c300ff039b82 */ /* 0x002e620000000800 */
[----:B------:R-:W-:Y:S01]  /*4ad0*/  IMAD.U32 R20, RZ, RZ, UR9 ;  /* 0x00000009ff147e24 */ /* 0x000fe2000f8e00ff */
[----:B------:R-:W-:Y:S04]  /*4ae0*/  @!P4 R2UR UR15, R21 ;  /* 0x00000000150fc2ca */ /* 0x000fe800000e0000 */
[----:B------:R-:W-:Y:S01]  /*4af0*/  @!P4 R2UR UR14, R20 ;  /* 0x00000000140ec2ca */ /* 0x000fe200000e0000 */
[----:B------:R-:W-:Y:S11]  /*4b00*/  @!P4 IMAD.MOV.U32 R20, RZ, RZ, 0x2000 ;  /* 0x00002000ff14c424 */ /* 0x000ff600078e00ff */
[----:B------:R-:W-:Y:S01]  /*4b10*/  @!UPT UIADD3 URZ, UPT, UPT, URZ, URZ, URZ ;  /* 0x000000fffffff290 */ /* 0x000fe2000fffe0ff */
[----:B------:R1:W-:Y:S01]  /*4b20*/  @!UP1 UTMALDG.3D [UR16], [UR14], desc[UR10] ;  /* 0x00000a100e0095b4 */ /* 0x0003e20008011000 */
[----:B------:R1:W-:Y:S02]  /*4b30*/  @!P4 SYNCS.ARRIVE.TRANS64.RED.A0TR RZ, [UR6+0x50], R20 ;  /* 0x00005014ffffc9a7 */ /* 0x0003e40008300406 */
[----:B-1----:R-:W-:Y:S01]  /*4b40*/  @!P1 ISETP.NE.AND P2, PT, R3, 0x1, PT ;  /* 0x000000010300980c */ /* 0x002fe20003f45270 */
[C---:B----4-:R-:W-:Y:S01]  /*4b50*/  @!P1 IMAD.HI.U32 R14, R13.reuse, R14, RZ ;  /* 0x0000000e0d0e9227 */ /* 0x050fe200078e00ff */
[----:B-----5:R-:W-:Y:S03]  /*4b60*/  @!P1 ISETP.NE.AND P0, PT, R10, 0x1, PT ;  /* 0x000000010a00980c */ /* 0x020fe60003f05270 */
[C---:B------:R-:W-:Y:S01]  /*4b70*/  @!P1 IMAD.HI.U32 R11, R8.reuse, R11, RZ ;  /* 0x0000000b080b9227 */ /* 0x040fe200078e00ff */
[----:B------:R-:W-:Y:S04]  /*4b80*/  @!P1 SHF.R.U32.HI R14, RZ, R15, R14 ;  /* 0x0000000fff0e9219 */ /* 0x000fe8000001160e */
[----:B--2---:R-:W-:Y:S01]  /*4b90*/  @!P1 SHF.R.U32.HI R9, RZ, R0, R11 ;  /* 0x00000000ff099219 */ /* 0x004fe2000001160b */
[----:B------:R-:W-:Y:S01]  /*4ba0*/  SYNCS.ARRIVE.TRANS64.RED.A1T0 RZ, [UR8], RZ ;  /* 0x000000ffffff79a7 */ /* 0x000fe20008100408 */
[----:B------:R-:W-:Y:S02]  /*4bb0*/  @!P1 SEL R14, R13, R14, !P2 ;  /* 0x0000000e0d0e9207 */ /* 0x000fe40005000000 */
[----:B------:R-:W-:Y:S01]  /*4bc0*/  @!P1 SEL R9, R8, R9, !P0 ;  /* 0x0000000908099207 */ /* 0x000fe20004000000 */
[----:B------:R-:W1:Y:S04]  /*4bd0*/  SYNCS.PHASECHK.TRANS64.TRYWAIT P5, [UR6+0x68], R12 ;  /* 0x0000680cff0075a7 */ /* 0x000e6800080a1106 */
[----:B------:R-:W-:Y:S02]  /*4be0*/  @!P1 IMAD.IADD R0, R9, 0x1, -R14 ;  /* 0x0000000109009824 */ /* 0x000fe400078e0a0e */
[----:B------:R-:W-:Y:S02]  /*4bf0*/  @!P1 IMAD.IADD R9, R14, 0x1, -R9 ;  /* 0x000000010e099824 */ /* 0x000fe400078e0a09 */
[----:B------:R-:W-:Y:S02]  /*4c00*/  @!P1 IMAD R13, R0, R3, R13 ;  /* 0x00000003000d9224 */ /* 0x000fe400078e020d */
[----:B------:R-:W-:Y:S01]  /*4c10*/  @!P1 IMAD R8, R9, R10, R8 ;  /* 0x0000000a09089224 */ /* 0x000fe200078e0208 */
[----:B-1----:R-:W-:Y:S06]  /*4c20*/  @!P5 BRA `(.L_x_94) ;  /* 0x000000480018d947 */ /* 0x002fec0003800000 */
.L_x_161:
[----:B-1----:R-:W-:Y:S01]  /*4c30*/  @!P4 IADD3 R3, P0, PT, R32, 0x580, RZ ;  /* 0x000005802003c810 */ /* 0x002fe20007f1e0ff */
[----:B------:R-:W-:Y:S01]  /*4c40*/  VOTEU.ALL UP1, P4 ;  /* 0x0000000000ff7886 */ /* 0x000fe20002020000 */
[----:B------:R-:W-:Y:S01]  /*4c50*/  UMOV UR20, 0x0 ;  /* 0x0000000000147882 */ /* 0x000fe20000000000 */
[----:B------:R-:W-:Y:S01]  /*4c60*/  UMOV UR21, 0x10000000 ;  /* 0x1000000000157882 */ /* 0x000fe20000000000 */
[----:B------:R-:W-:Y:S01]  /*4c70*/  @!P4 R2UR UR9, R3 ;  /* 0x000000000309c2ca */ /* 0x000fe200000e0000 */
[----:B------:R-:W-:Y:S01]  /*4c80*/  @!P4 IMAD.X R0, RZ, RZ, R33, P0 ;  /* 0x000000ffff00c224 */ /* 0x000fe200000e0621 */
[----:B------:R-:W-:Y:S01]  /*4c90*/  @!UP1 UIADD3 UR10, UPT, UPT, UR18, 0x40, URZ ;  /* 0x00000040120a9890 */ /* 0x000fe2000fffe0ff */
[----:B------:R-:W-:Y:S01]  /*4ca0*/  ISETP.NE.AND P0, PT, R30, 0x2, PT ;  /* 0x000000021e00780c */ /* 0x000fe20003f05270 */
[----:B------:R-:W-:Y:S01]  /*4cb0*/  UMOV UR11, UR19 ;  /* 0x00000013000b7c82 */ /* 0x000fe20008000000 */
[----:B------:R-:W-:Y:S01]  /*4cc0*/  UMOV UR12, UR36 ;  /* 0x00000024000c7c82 */ /* 0x000fe20008000000 */
[----:B------:R-:W-:Y:S01]  /*4cd0*/  @!P4 R2UR UR8, R0 ;  /* 0x000000000008c2ca */ /* 0x000fe200000e0000 */
[----:B------:R-:W-:Y:S01]  /*4ce0*/  IMAD.IADD R20, R8, 0x1, R152 ;  /* 0x0000000108147824 */ /* 0x000fe200078e0298 */
[----:B------:R-:W-:Y:S01]  /*4cf0*/  @P3 R2UR UR36, R28 ;  /* 0x000000001c2432ca */ /* 0x000fe200000e0000 */
[----:B------:R-:W-:Y:S01]  /*4d00*/  IMAD.IADD R21, R13, 0x1, R154 ;  /* 0x000000010d157824 */ /* 0x000fe200078e029a */
[----:B------:R-:W-:Y:S02]  /*4d10*/  SEL R0, RZ, 0x1, P0 ;  /* 0x00000001ff007807 */ /* 0x000fe40000000000 */
[----:B------:R-:W-:Y:S01]  /*4d20*/  LOP3.LUT R31, R31, 0x1, RZ, 0x3c, !PT ;  /* 0x000000011f1f7812 */ /* 0x000fe200078e3cff */
[----:B------:R-:W-:Y:S01]  /*4d30*/  IMAD.U32 R10, RZ, RZ, UR9 ;  /* 0x00000009ff0a7e24 */ /* 0x000fe2000f8e00ff */
[----:B------:R-:W-:Y:S01]  /*4d40*/  @!UP1 UIADD3 UR9, UPT, UPT, UR6, 0x58, URZ ;  /* 0x0000005806099890 */ /* 0x000fe2000fffe0ff */
[----:B------:R-:W-:Y:S02]  /*4d50*/  LOP3.LUT R29, R29, R0, RZ, 0x3c, !PT ;  /* 0x000000001d1d7212 */ /* 0x000fe400078e3cff */
[----:B------:R-:W-:Y:S02]  /*4d60*/  SEL R30, R30, RZ, P0 ;  /* 0x000000ff1e1e7207 */ /* 0x000fe40000000000 */
[----:B------:R-:W-:Y:S01]  /*4d70*/  IMAD.U32 R11, RZ, RZ, UR8 ;  /* 0x00000008ff0b7e24 */ /* 0x000fe2000f8e00ff */
[----:B------:R-:W-:Y:S01]  /*4d80*/  @!P4 R2UR UR14, R10 ;  /* 0x000000000a0ec2ca */ /* 0x000fe200000e0000 */
[----:B------:R-:W-:Y:S01]  /*4d90*/  @!UP1 UIADD3 UR8, UPT, UPT, UR6, 0x2200, URZ ;  /* 0x0000220006089890 */ /* 0x000fe2000fffe0ff */
[----:B------:R-:W-:Y:S02]  /*4da0*/  VOTEU.ALL UP1, P4 ;  /* 0x0000000000ff7886 */ /* 0x000fe40002020000 */
[----:B------:R-:W-:Y:S11]  /*4db0*/  @!P4 R2UR UR15, R11 ;  /* 0x000000000b0fc2ca */ /* 0x000ff600000e0000 */
[----:B------:R-:W-:Y:S02]  /*4dc0*/  @!UPT UIADD3 URZ, UPT, UPT, URZ, URZ, URZ ;  /* 0x000000fffffff290 */ /* 0x000fe4000fffe0ff */
[----:B------:R2:W-:Y:S01]  /*4dd0*/  @!UP1 UTMALDG.3D [UR8], [UR14], desc[UR20] ;  /* 0x000014080e0095b4 */ /* 0x0005e20008011000 */
[----:B------:R2:W-:Y:S01]  /*4de0*/  @!P4 SYNCS.ARRIVE.TRANS64.RED.A0TR RZ, [UR6+0x58], R23 ;  /* 0x00005817ffffc9a7 */ /* 0x0005e20008300406 */
[----:B------:R-:W-:Y:S01]  /*4df0*/  UPLOP3.LUT UP1, UPT, UPT, UPT, UPT, 0x80, 0x8 ;  /* 0x000000000008789c */ /* 0x000fe20003f2f070 */
[----:B------:R-:W-:Y:S01]  /*4e00*/  SYNCS.ARRIVE.TRANS64.RED.A1T0 RZ, [UR13], RZ ;  /* 0x000000ffffff79a7 */ /* 0x000fe2000810040d */
[----:B------:R-:W-:Y:S09]  /*4e10*/  @P3 BRA `(.L_x_95) ;  /* 0xfffffff400503947 */ /* 0x000ff2000383ffff */
[----:B------:R-:W-:-:S04]  /*4e20*/  SHF.L.U32 R3, R31, 0x1f, RZ ;  /* 0x0000001f1f037819 */ /* 0x000fc800000006ff */
[----:B------:R-:W1:Y:S02]  /*4e30*/  SYNCS.PHASECHK.TRANS64.TRYWAIT P0, [UR6+0x60], R3 ;  /* 0x00006003ff0075a7 */ /* 0x000e640008001106 */
[----:B-1----:R-:W-:Y:S05]  /*4e40*/  @!P0 BRA `(.L_x_96) ;  /* 0x0000004400a88947 */ /* 0x002fea0003800000 */
.L_x_163:
[----:B-1----:R-:W-:-:S07]  /*4e50*/  MOV R0, UR6 ;  /* 0x0000000600007c02 */ /* 0x002fce0008000f00 */
.L_x_97:
[----:B-1----:R-:W-:-:S04]  /*4e60*/  SHF.L.U32 R3, R31, 0x1f, RZ ;  /* 0x0000001f1f037819 */ /* 0x002fc800000006ff */
[----:B------:R1:W4:Y:S03]  /*4e70*/  SYNCS.PHASECHK.TRANS64.TRYWAIT P0, [R0+URZ+0x68], R3 ;  /* 0x00006803000075a7 */ /* 0x00032600080011ff */
[----:B----4-:R-:W-:Y:S05]  /*4e80*/  @!P0 NANOSLEEP.SYNCS 0x989680 ;  /* 0x009896800000895d */ /* 0x010fea0003900000 */
[----:B------:R-:W4:Y:S02]  /*4e90*/  @!P0 SYNCS.PHASECHK.TRANS64 P0, [R0+URZ+0x68], R3 ;  /* 0x00006803000085a7 */ /* 0x000f2400080010ff */
[----:B--2-4-:R-:W-:Y:S05]  /*4ea0*/  @P0 EXIT ;  /* 0x000000000000094d */ /* 0x014fea0003800000 */
[----:B------:R-:W-:Y:S05]  /*4eb0*/  BRA `(.L_x_97) ;  /* 0xfffffffc00e87947 */ /* 0x000fea000383ffff */
.L_x_86:
[----:B------:R-:W-:-:S06]  /*4ec0*/  UISETP.GE.AND UP1, UPT, UR10, 0x4, UPT ;  /* 0x000000040a00788c */ /* 0x000fcc000bf26270 */
[----:B------:R-:W-:-:S13]  /*4ed0*/  PLOP3.LUT P0, PT, PT, PT, UP1, 0x80, 0x8 ;  /* 0x000000000008781c */ /* 0x000fda0003f0f018 */
[----:B------:R-:W-:Y:S05]  /*4ee0*/  @!P0 EXIT ;  /* 0x000000000000894d */ /* 0x000fea0003800000 */
[----:B------:R-:W-:Y:S01]  /*4ef0*/  BAR.SYNC.DEFER_BLOCKING 0x6, 0xa0 ;  /* 0x0182800000007b1d */ /* 0x000fe20000010000 */
[C---:B------:R-:W-:Y:S01]  /*4f00*/  IMAD.U32 R79, R169.reuse, 0x10000, RZ ;  /* 0x00010000a94f7824 */ /* 0x040fe200078e00ff */
[C---:B------:R-:W-:Y:S01]  /*4f10*/  R2P PR, R169.reuse, 0x6 ;  /* 0x00000006a9007804 */ /* 0x040fe20000000000 */
[----:B------:R-:W-:Y:S01]  /*4f20*/  IMAD.SHL.U32 R2, R169, 0x40, RZ ;  /* 0x00000040a9027824 */ /* 0x000fe200078e00ff */
[----:B------:R-:W-:Y:S01]  /*4f30*/  CS2R R162, SRZ ;  /* 0x0000000000a27805 */ /* 0x000fe2000001ff00 */
[----:B------:R-:W-:Y:S01]  /*4f40*/  IMAD.MOV.U32 R166, RZ, RZ, 0x20 ;  /* 0x00000020ffa67424 */ /* 0x000fe200078e00ff */
[----:B------:R-:W-:Y:S02]  /*4f50*/  UMOV UR49, 0x400 ;  /* 0x0000040000317882 */ /* 0x000fe40000000000 */
[----:B------:R-:W1:Y:S01]  /*4f60*/  LDC R159, c[0x0][0x370] ;  /* 0x0000dc00ff9f7b82 */ /* 0x000e620000000800 */
[----:B------:R-:W-:Y:S01]  /*4f70*/  ULEA UR49, UR37, UR49, 0x18 ;  /* 0x0000003125317291 */ /* 0x000fe2000f8ec0ff */
[----:B------:R-:W-:Y:S01]  /*4f80*/  LOP3.LUT R79, R79, 0x600000, RZ, 0xc0, !PT ;  /* 0x006000004f4f7812 */ /* 0x000fe200078ec0ff */
[----:B------:R-:W-:Y:S01]  /*4f90*/  IMAD.SHL.U32 R155, R169, 0x8, RZ ;  /* 0x00000008a99b7824 */ /* 0x000fe200078e00ff */
[----:B------:R-:W-:Y:S01]  /*4fa0*/  LOP3.LUT R4, R2, 0x180, RZ, 0xc0, !PT ;  /* 0x0000018002047812 */ /* 0x000fe200078ec0ff */
[----:B------:R-:W-:Y:S01]  /*4fb0*/  IMAD.MOV.U32 R167, RZ, RZ, 0x10 ;  /* 0x00000010ffa77424 */ /* 0x000fe200078e00ff */
[----:B------:R-:W-:Y:S01]  /*4fc0*/  SEL R166, R166, 0xffffffe0, !P2 ;  /* 0xffffffe0a6a67807 */ /* 0x000fe20005000000 */
[----:B------:R-:W-:Y:S01]  /*4fd0*/  UIADD3 UR4, UPT, UPT, UR49, 0x4200, URZ ;  /* 0x0000420031047890 */ /* 0x000fe2000fffe0ff */
[----:B------:R-:W2:Y:S01]  /*4fe0*/  LDC R74, c[0x0][0xb0c] ;  /* 0x0002c300ff4a7b82 */ /* 0x000ea20000000800 */
[----:B------:R-:W-:Y:S01]  /*4ff0*/  LOP3.LUT R155, R4, 0x30, R155, 0xf8, !PT ;  /* 0x00000030049b7812 */ /* 0x000fe200078ef89b */
[----:B------:R-:W-:Y:S01]  /*5000*/  IMAD.MOV.U32 R76, RZ, RZ, RZ ;  /* 0x000000ffff4c7224 */ /* 0x000fe200078e00ff */
[----:B------:R-:W-:Y:S01]  /*5010*/  SEL R167, R167, 0xfffffff0, !P1 ;  /* 0xfffffff0a7a77807 */ /* 0x000fe20004800000 */
[----:B------:R-:W-:Y:S01]  /*5020*/  IMAD.MOV.U32 R164, RZ, RZ, RZ ;  /* 0x000000ffffa47224 */ /* 0x000fe200078e00ff */
[----:B------:R-:W-:Y:S01]  /*5030*/  LOP3.LUT R155, R155, 0x1e40, R2, 0xf8, !PT ;  /* 0x00001e409b9b7812 */ /* 0x000fe200078ef802 */
[----:B------:R-:W-:Y:S01]  /*5040*/  IMAD.MOV.U32 R172, RZ, RZ, RZ ;  /* 0x000000ffffac7224 */ /* 0x000fe200078e00ff */
[----:B------:R-:W-:Y:S01]  /*5050*/  LOP3.LUT R169, R169, 0x60, RZ, 0xc0, !PT ;  /* 0x00000060a9a97812 */ /* 0x000fe200078ec0ff */
[----:B------:R-:W3:Y:S01]  /*5060*/  LDC R157, c[0x0][0xb20] ;  /* 0x0002c800ff9d7b82 */ /* 0x000ee20000000800 */
[----:B------:R-:W4:Y:S01]  /*5070*/  LDS R0, [UR49+0x130] ;  /* 0x00013031ff007984 */ /* 0x000f220008000800 */
[----:B------:R-:W-:Y:S01]  /*5080*/  IMAD.MOV.U32 R161, RZ, RZ, RZ ;  /* 0x000000ffffa17224 */ /* 0x000fe200078e00ff */
[----:B------:R-:W1:Y:S01]  /*5090*/  LDCU.64 UR52, c[0x0][0x348] ;  /* 0x00006900ff3477ac */ /* 0x000e620008000a00 */
[----:B------:R-:W-:Y:S01]  /*50a0*/  IMAD.U32 R168, RZ, RZ, UR4 ;  /* 0x00000004ffa87e24 */ /* 0x000fe2000f8e00ff */
[----:B------:R-:W1:Y:S03]  /*50b0*/  LDCU.64 UR38, c[0x0][0x888] ;  /* 0x00011100ff2677ac */ /* 0x000e660008000a00 */
[----:B------:R-:W1:Y:S01]  /*50c0*/  LDC R73, c[0x0][0xb30] ;  /* 0x0002cc00ff497b82 */ /* 0x000e620000000800 */
[----:B------:R-:W1:Y:S01]  /*50d0*/  LDCU.64 UR44, c[0x0][0x890] ;  /* 0x00011200ff2c77ac */ /* 0x000e620008000a00 */
[----:B------:R-:W-:-:S06]  /*50e0*/  UIADD3 UR48, UPT, UPT, UR49, 0x200, URZ ;  /* 0x0000020031307890 */ /* 0x000fcc000fffe0ff */
[----:B------:R-:W1:Y:S08]  /*50f0*/  LDC.64 R150, c[0x0][0xb10] ;  /* 0x0002c400ff967b82 */ /* 0x000e700000000a00 */
[----:B------:R-:W1:Y:S08]  /*5100*/  LDC.64 R70, c[0x0][0xb18] ;  /* 0x0002c600ff467b82 */ /* 0x000e700000000a00 */
[----:B------:R-:W1:Y:S08]  /*5110*/  LDC.64 R68, c[0x0][0xb28] ;  /* 0x0002ca00ff447b82 */ /* 0x000e700000000a00 */
[----:B------:R-:W1:Y:S01]  /*5120*/  LDC.64 R148, c[0x0][0x8b0] ;  /* 0x00022c00ff947b82 */ /* 0x000e620000000a00 */
[----:B----4-:R-:W-:Y:S01]  /*5130*/  IMAD.IADD R79, R0, 0x1, R79 ;  /* 0x00000001004f7824 */ /* 0x010fe200078e024f */
[----:B------:R-:W-:-:S04]  /*5140*/  SHF.R.S32.HI R0, RZ, 0x4, R166 ;  /* 0x00000004ff007819 */ /* 0x000fc800000114a6 */
[----:B------:R-:W-:Y:S02]  /*5150*/  LEA.HI.SX32 R165, R167, R0, 0x1c ;  /* 0x00000000a7a57211 */ /* 0x000fe400078fe2ff */
[----:B------:R-:W4:Y:S08]  /*5160*/  LDC.64 R146, c[0x0][0x8a8] ;  /* 0x00022a00ff927b82 */ /* 0x000f300000000a00 */
[----:B--23--:R-:W1:Y:S02]  /*5170*/  LDC R158, c[0x0][0x374] ;  /* 0x0000dd00ff9e7b82 */ /* 0x00ce640000000800 */
.L_x_123:
[C---:B------:R-:W-:Y:S02]  /*5180*/  LEA R0, R172.reuse, UR49, 0x3 ;  /* 0x00000031ac007c11 */ /* 0x040fe4000f8e18ff */
[----:B------:R-:W-:Y:S02]  /*5190*/  SHF.L.U32 R3, R163, 0x1f, RZ ;  /* 0x0000001fa3037819 */ /* 0x000fe400000006ff */
[----:B-1----:R-:W-:Y:S02]  /*51a0*/  LEA R16, R172, UR49, 0x4 ;  /* 0x00000031ac107c11 */ /* 0x002fe4000f8e20ff */
[----:B------:R-:W2:Y:S02]  /*51b0*/  SYNCS.PHASECHK.TRANS64.TRYWAIT P0, [R0+URZ+0x80], R3 ;  /* 0x00008003000075a7 */ /* 0x000ea400080011ff */
[----:B--2---:R-:W-:Y:S05]  /*51c0*/  @!P0 BRA `(.L_x_98) ;  /* 0x0000004000e08947 */ /* 0x004fea0003800000 */
.L_x_164:
[----:B------:R-:W3:Y:S01]  /*51d0*/  LDC.64 R12, c[0x0][0xb10] ;  /* 0x0002c400ff0c7b82 */ /* 0x000ee20000000a00 */
[----:B------:R-:W4:Y:S01]  /*51e0*/  LDS.128 R16, [R16+0x110] ;  /* 0x0001100010107984 */ /* 0x000f220000000c00 */
[----:B-1----:R-:W-:Y:S01]  /*51f0*/  ISETP.NE.AND P1, PT, R73, 0x1, PT ;  /* 0x000000014900780c */ /* 0x002fe20003f25270 */
[----:B--2---:R-:W-:Y:S01]  /*5200*/  VIADD R0, R0, 0x90 ;  /* 0x0000009000007836 */ /* 0x004fe20000000000 */
[----:B------:R-:W-:Y:S04]  /*5210*/  ISETP.GE.AND P0, PT, R72, 0x1, PT ;  /* 0x000000014800780c */ /* 0x000fe80003f06270 */
[----:B------:R-:W1:Y:S01]  /*5220*/  LDC.64 R10, c[0x0][0xb18] ;  /* 0x0002c600ff0a7b82 */ /* 0x000e620000000a00 */
[----:B------:R-:W-:Y:S01]  /*5230*/  PRMT R0, RZ, 0x654, R0 ;  /* 0x00000654ff007816 */ /* 0x000fe20000000000 */
[----:B------:R-:W-:Y:S01]  /*5240*/  @!PT LDS RZ, [RZ] ;  /* 0x00000000fffff984 */ /* 0x000fe20000000800 */
[----:B------:R-:W-:Y:S01]  /*5250*/  @!PT LDS RZ, [RZ] ;  /* 0x00000000fffff984 */ /* 0x000fe20000000800 */
[----:B------:R-:W-:Y:S01]  /*5260*/  @!PT LDS RZ, [RZ] ;  /* 0x00000000fffff984 */ /* 0x000fe20000000800 */
[----:B------:R-:W-:Y:S01]  /*5270*/  @!PT LDS RZ, [RZ] ;  /* 0x00000000fffff984 */ /* 0x000fe20000000800 */
[----:B------:R2:W-:Y:S06]  /*5280*/  MEMBAR.ALL.CTA ;  /* 0x0000000000007992 */ /* 0x0005ec0000008000 */
[----:B--2---:R-:W2:Y:S01]  /*5290*/  FENCE.VIEW.ASYNC.S ;  /* 0x00000000000073c6 */ /* 0x004ea20000000000 */
[----:B------:R-:W1:Y:S08]  /*52a0*/  @!P1 LDC R14, c[0x0][0xb20] ;  /* 0x0002c800ff0e9b82 */ /* 0x000e700000000800 */
[----:B------:R-:W1:Y:S01]  /*52b0*/  @!P1 LDC R9, c[0x0][0xb0c] ;  /* 0x0002c300ff099b82 */ /* 0x000e620000000800 */
[----:B--2---:R2:W-:Y:S01]  /*52c0*/  SYNCS.ARRIVE.TRANS64.RED.A1T0 RZ, [R0+URZ], RZ ;  /* 0x000000ff00ff79a7 */ /* 0x0045e200081004ff */
[----:B----4-:R-:W-:Y:S04]  /*52d0*/  LOP3.LUT P4, RZ, R18, 0x1, RZ, 0xc0, !PT ;  /* 0x0000000112ff7812 */ /* 0x010fe8000788c0ff */
[----:B------:R-:W-:Y:S09]  /*52e0*/  P2R R170, PR, RZ, 0x10 ;  /* 0x00000010ffaa7803 */ /* 0x000ff20000000000 */
[----:B------:R-:W-:Y:S02]  /*52f0*/  @P4 MOV R77, R16 ;  /* 0x00000010004d4202 */ /* 0x000fe40000000f00 */
[----:B------:R-:W-:Y:S01]  /*5300*/  @P4 LOP3.LUT R75, R17, 0xffff, RZ, 0xc0, !PT ;  /* 0x0000ffff114b4812 */ /* 0x000fe200078ec0ff */
[----:B--23--:R-:W-:Y:S06]  /*5310*/  @!P0 BRA `(.L_x_99) ;  /* 0x0000000000a48947 */ /* 0x00cfec0003800000 */
[----:B------:R-:W-:Y:S01]  /*5320*/  IMAD.HI.U32 R24, R158, R71, RZ ;  /* 0x000000479e187227 */ /* 0x000fe200078e00ff */
[----:B------:R-:W-:Y:S02]  /*5330*/  ISETP.NE.AND P0, PT, R70, 0x1, PT ;  /* 0x000000014600780c */ /* 0x000fe40003f05270 */
[----:B------:R-:W-:Y:S01]  /*5340*/  ISETP.NE.AND P2, PT, R72, 0x1, PT ;  /* 0x000000014800780c */ /* 0x000fe20003f45270 */
[-C--:B------:R-:W-:Y:S01]  /*5350*/  IMAD.HI.U32 R22, R159, R150.reuse, RZ ;  /* 0x000000969f167227 */ /* 0x080fe200078e00ff */
[----:B------:R-:W-:Y:S02]  /*5360*/  SHF.R.U32.HI R23, RZ, R157, R24 ;  /* 0x0000009dff177219 */ /* 0x000fe40000011618 */
[----:B------:R-:W-:Y:S01]  /*5370*/  ISETP.NE.AND P3, PT, R74, 0x1, PT ;  /* 0x000000014a00780c */ /* 0x000fe20003f65270 */
[----:B------:R-:W-:Y:S01]  /*5380*/  IMAD.HI.U32 R28, R75, R71, RZ ;  /* 0x000000474b1c7227 */ /* 0x000fe200078e00ff */
[----:B------:R-:W-:Y:S02]  /*5390*/  SHF.R.U32.HI R22, RZ, R151, R22 ;  /* 0x00000097ff167219 */ /* 0x000fe40000011616 */
[----:B------:R-:W-:Y:S01]  /*53a0*/  SEL R3, R158, R23, !P0 ;  /* 0x000000179e037207 */ /* 0x000fe20004000000 */
[----:B------:R-:W-:Y:S01]  /*53b0*/  IMAD.HI.U32 R26, R77, R150, RZ ;  /* 0x000000964d1a7227 */ /* 0x000fe200078e00ff */
[----:B------:R-:W-:Y:S03]  /*53c0*/  SEL R7, R159, R22, !P3 ;  /* 0x000000169f077207 */ /* 0x000fe60005800000 */
[-C--:B------:R-:W-:Y:S01]  /*53d0*/  IMAD.HI.U32 R22, R3, R68.reuse, RZ ;  /* 0x0000004403167227 */ /* 0x080fe200078e00ff */
[----:B------:R-:W-:Y:S03]  /*53e0*/  SHF.R.U32.HI R26, RZ, R151, R26 ;  /* 0x00000097ff1a7219 */ /* 0x000fe6000001161a */
[----:B------:R-:W-:Y:S01]  /*53f0*/  IMAD.HI.U32 R24, R7, R68, RZ ;  /* 0x0000004407187227 */ /* 0x000fe200078e00ff */
[----:B------:R-:W-:Y:S02]  /*5400*/  @P2 SHF.R.U32.HI R3, RZ, R69, R22 ;  /* 0x00000045ff032219 */ /* 0x000fe40000011616 */
[----:B------:R-:W-:Y:S02]  /*5410*/  SHF.R.U32.HI R22, RZ, R157, R28 ;  /* 0x0000009dff167219 */ /* 0x000fe4000001161c */
[----:B------:R-:W-:Y:S01]  /*5420*/  @P2 SHF.R.U32.HI R7, RZ, R69, R24 ;  /* 0x00000045ff072219 */ /* 0x000fe20000011618 */
[C---:B------:R-:W-:Y:S01]  /*5430*/  IMAD R2, R72.reuse, R3, RZ ;  /* 0x0000000348027224 */ /* 0x040fe200078e02ff */
[----:B------:R-:W-:Y:S02]  /*5440*/  SEL R5, R75, R22, !P0 ;  /* 0x000000164b057207 */ /* 0x000fe40004000000 */
[----:B------:R-:W-:Y:S01]  /*5450*/  SEL R3, R77, R26, !P3 ;  /* 0x0000001a4d037207 */ /* 0x000fe20005800000 */
[----:B------:R-:W-:Y:S01]  /*5460*/  IMAD R4, R72, R7, RZ ;  /* 0x0000000748047224 */ /* 0x000fe200078e02ff */
[C---:B------:R-:W-:Y:S01]  /*5470*/  ISETP.GE.AND P0, PT, R5.reuse, R2, PT ;  /* 0x000000020500720c */ /* 0x040fe20003f06270 */
[----:B------:R-:W-:Y:S03]  /*5480*/  IMAD.HI.U32 R6, R5, R68, RZ ;  /* 0x0000004405067227 */ /* 0x000fe600078e00ff */
[----:B------:R-:W-:Y:S01]  /*5490*/  ISETP.GE.OR P0, PT, R3, R4, P0 ;  /* 0x000000040300720c */ /* 0x000fe20000706670 */
[----:B------:R-:W-:Y:S01]  /*54a0*/  IMAD.MOV R4, RZ, RZ, -R3 ;  /* 0x000000ffff047224 */ /* 0x000fe200078e0a03 */
[-C--:B------:R-:W-:Y:S03]  /*54b0*/  SHF.R.U32.HI R6, RZ, R69.reuse, R6 ;  /* 0x00000045ff067219 */ /* 0x080fe60000011606 */
[----:B------:R-:W-:Y:S01]  /*54c0*/  IMAD R77, R74, R4, R77 ;  /* 0x000000044a4d7224 */ /* 0x000fe200078e024d */
[----:B------:R-:W-:Y:S05]  /*54d0*/  SEL R15, R5, R6, !P2 ;  /* 0x00000006050f7207 */ /* 0x000fea0005000000 */
[----:B------:R-:W-:Y:S02]  /*54e0*/  IMAD.MOV R6, RZ, RZ, -R15 ;  /* 0x000000ffff067224 */ /* 0x000fe400078e0a0f */
[C---:B------:R-:W-:Y:S04]  /*54f0*/  @!P0 IMAD.HI.U32 R2, R3.reuse, R68, RZ ;  /* 0x0000004403028227 */ /* 0x040fe800078e00ff */
[----:B------:R-:W-:Y:S01]  /*5500*/  IMAD R6, R72, R6, R5 ;  /* 0x0000000648067224 */ /* 0x000fe200078e0205 */
[----:B------:R-:W-:Y:S04]  /*5510*/  @!P0 SHF.R.U32.HI R2, RZ, R69, R2 ;  /* 0x00000045ff028219 */ /* 0x000fe80000011602 */
[----:B------:R-:W-:Y:S02]  /*5520*/  @!P0 SEL R0, R3, R2, !P2 ;  /* 0x0000000203008207 */ /* 0x000fe40005000000 */
[----:B------:R-:W-:Y:S02]  /*5530*/  IADD3 R2, PT, PT, -R5, RZ, RZ ;  /* 0x000000ff05027210 */ /* 0x000fe40007ffe1ff */
[----:B------:R-:W-:Y:S01]  /*5540*/  @!P0 IADD3 R8, PT, PT, R15, -R0, RZ ;  /* 0x800000000f088210 */ /* 0x000fe20007ffe0ff */
[----:B------:R-:W-:Y:S02]  /*5550*/  @!P0 IMAD R0, R7, R6, R0 ;  /* 0x0000000607008224 */ /* 0x000fe400078e0200 */
[----:B------:R-:W-:Y:S02]  /*5560*/  IMAD R75, R70, R2, R75 ;  /* 0x00000002464b7224 */ /* 0x000fe400078e024b */
[----:B------:R-:W-:Y:S02]  /*5570*/  @!P0 IMAD R5, R8, R72, R3 ;  /* 0x0000004808058224 */ /* 0x000fe400078e0203 */
[----:B------:R-:W-:Y:S04]  /*5580*/  @!P0 IMAD.MOV.U32 R3, RZ, RZ, R0 ;  /* 0x000000ffff038224 */ /* 0x000fe800078e0000 */
[----:B------:R-:W-:Y:S02]  /*5590*/  IMAD R77, R3, R74, R77 ;  /* 0x0000004a034d7224 */ /* 0x000fe400078e024d */
[----:B------:R-:W-:Y:S07]  /*55a0*/  IMAD R75, R5, R70, R75 ;  /* 0x00000046054b7224 */ /* 0x000fee00078e024b */
.L_x_99:
[----:B-1----:R-:W-:Y:S01]  /*55b0*/  @!P1 ISETP.NE.AND P0, PT, R10, 0x1, PT ;  /* 0x000000010a00980c */ /* 0x002fe20003f05270 */
[----:B------:R-:W-:Y:S01]  /*55c0*/  @!P1 IMAD.HI.U32 R0, R77, R12, RZ ;  /* 0x0000000c4d009227 */ /* 0x000fe200078e00ff */
[----:B------:R-:W-:Y:S01]  /*55d0*/  @!P1 ISETP.NE.AND P2, PT, R9, 0x1, PT ;  /* 0x000000010900980c */ /* 0x000fe20003f45270 */
[----:B------:R-:W-:Y:S01]  /*55e0*/  ULOP3.LUT UP0, URZ, UR48, 0x1b0, URZ, 0xc0, !UPT ;  /* 0x000001b030ff7892 */ /* 0x000fe2000f80c0ff */
[----:B------:R-:W-:Y:S01]  /*55f0*/  R2UR UR42, R21 ;  /* 0x00000000152a72ca */ /* 0x000fe200000e0000 */
[----:B------:R-:W-:Y:S01]  /*5600*/  @!P1 IMAD.HI.U32 R3, R75, R11, RZ ;  /* 0x0000000b4b039227 */ /* 0x000fe200078e00ff */
[----:B------:R-:W-:Y:S02]  /*5610*/  @!P1 SHF.R.U32.HI R0, RZ, R13, R0 ;  /* 0x0000000dff009219 */ /* 0x000fe40000011600 */
[----:B------:R-:W-:Y:S01]  /*5620*/  R2UR UR41, R20 ;  /* 0x00000000142972ca */ /* 0x000fe200000e0000 */
[----:B------:R-:W-:Y:S01]  /*5630*/  VIADD R172, R172, 0x1 ;  /* 0x00000001acac7836 */ /* 0x000fe20000000000 */
[----:B------:R-:W-:Y:S02]  /*5640*/  @!P1 SHF.R.U32.HI R2, RZ, R14, R3 ;  /* 0x0000000eff029219 */ /* 0x000fe40000011603 */
[----:B------:R-:W-:Y:S02]  /*5650*/  @!P1 SEL R3, R77, R0, !P2 ;  /* 0x000000004d039207 */ /* 0x000fe40005000000 */
[----:B------:R-:W-:Y:S02]  /*5660*/  @!P1 SEL R2, R75, R2, !P0 ;  /* 0x000000024b029207 */ /* 0x000fe40004000000 */
[----:B------:R-:W-:Y:S01]  /*5670*/  @P4 SHF.R.U32.HI R160, RZ, 0x10, R17 ;  /* 0x00000010ffa04819 */ /* 0x000fe20000011611 */
[----:B------:R-:W-:Y:S02]  /*5680*/  USHF.L.U32 UR42, UR42, 0x7, URZ ;  /* 0x000000072a2a7899 */ /* 0x000fe400080006ff */
[----:B------:R-:W-:Y:S02]  /*5690*/  @!P1 IMAD.IADD R0, R2, 0x1, -R3 ;  /* 0x0000000102009824 */ /* 0x000fe400078e0a03 */
[----:B------:R-:W-:Y:S01]  /*56a0*/  @!P1 IMAD.IADD R2, R3, 0x1, -R2 ;  /* 0x0000000103029824 */ /* 0x000fe200078e0a02 */
[----:B------:R-:W-:Y:S01]  /*56b0*/  USHF.L.U32 UR41, UR41, 0x7, URZ ;  /* 0x0000000729297899 */ /* 0x000fe200080006ff */
[----:B------:R-:W-:Y:S02]  /*56c0*/  @!P1 IMAD R77, R0, R9, R77 ;  /* 0x00000009004d9224 */ /* 0x000fe400078e024d */
[----:B------:R-:W-:Y:S01]  /*56d0*/  @!P1 IMAD R75, R2, R10, R75 ;  /* 0x0000000a024b9224 */ /* 0x000fe200078e024b */
[----:B------:R-:W-:Y:S08]  /*56e0*/  BRA.U !UP0, `(.L_x_100) ;  /* 0x0000000108407547 */ /* 0x000ff0000b800000 */
[----:B------:R-:W1:Y:S01]  /*56f0*/  LDCU.64 UR8, c[0x4][0x80] ;  /* 0x01001000ff0877ac */ /* 0x000e620008000a00 */
[----:B------:R-:W-:Y:S01]  /*5700*/  MOV R3, 0x0 ;  /* 0x0000000000037802 */ /* 0x000fe20000000f00 */
[----:B------:R-:W-:Y:S02]  /*5710*/  HFMA2 R12, -RZ, RZ, 0, 5.9604644775390625e-08 ;  /* 0x00000001ff0c7431 */ /* 0x000fe400000001ff */
[----:B------:R-:W-:Y:S02]  /*5720*/  IMAD.MOV.U32 R8, RZ, RZ, 0x70 ;  /* 0x00000070ff087424 */ /* 0x000fe400078e00ff */
[----:B------:R-:W-:Y:S01]  /*5730*/  IMAD.MOV.U32 R13, RZ, RZ, RZ ;  /* 0x000000ffff0d7224 */ /* 0x000fe200078e00ff */
[----:B------:R-:W2:Y:S01]  /*5740*/  LDCU.64 UR6, c[0x4][0x88] ;  /* 0x01001100ff0677ac */ /* 0x000ea20008000a00 */
[----:B------:R-:W3:Y:S01]  /*5750*/  LDC.64 R2, c[0x4][R3] ;  /* 0x0100000003027b82 */ /* 0x000ee20000000a00 */
[----:B------:R-:W4:Y:S01]  /*5760*/  LDCU.64 UR4, c[0x4][0x8] ;  /* 0x01000100ff0477ac */ /* 0x000f220008000a00 */
[----:B-1----:R-:W-:Y:S01]  /*5770*/  MOV R5, UR9 ;  /* 0x0000000900057c02 */ /* 0x002fe20008000f00 */
[----:B------:R-:W-:Y:S01]  /*5780*/  IMAD.U32 R4, RZ, RZ, UR8 ;  /* 0x00000008ff047e24 */ /* 0x000fe2000f8e00ff */
[----:B--2---:R-:W-:Y:S01]  /*5790*/  MOV R7, UR7 ;  /* 0x0000000700077c02 */ /* 0x004fe20008000f00 */
[----:B------:R-:W-:Y:S01]  /*57a0*/  IMAD.U32 R6, RZ, RZ, UR6 ;  /* 0x00000006ff067e24 */ /* 0x000fe2000f8e00ff */
[----:B----4-:R-:W-:Y:S01]  /*57b0*/  MOV R11, UR5 ;  /* 0x00000005000b7c02 */ /* 0x010fe20008000f00 */
[----:B------:R-:W-:Y:S02]  /*57c0*/  IMAD.U32 R10, RZ, RZ, UR4 ;  /* 0x00000004ff0a7e24 */ /* 0x000fe4000f8e00ff */
[----:B------:R-:W-:Y:S07]  /*57d0*/  LEPC R20, `(.L_x_100) ;  /* 0x000000001014794e */ /* 0x000fee0000000000 */
[----:B---3-5:R-:W-:Y:S05]  /*57e0*/  CALL.ABS.NOINC R2 ;  /* 0x0000000002007343 */ /* 0x028fea0003c00000 */
.L_x_100:
[----:B------:R-:W-:Y:S01]  /*57f0*/  LOP3.LUT P0, RZ, R168, 0x1b0, RZ, 0xc0, !PT ;  /* 0x000001b0a8ff7812 */ /* 0x000fe2000780c0ff */
[----:B------:R-:W-:Y:S11]  /*5800*/  BSSY.RECONVERGENT B6, `(.L_x_101) ;  /* 0x0000013000067945 */ /* 0x000ff60003800200 */
[----:B------:R-:W-:Y:S01]  /*5810*/  @!UPT UIADD3 URZ, UPT, UPT, URZ, URZ, URZ ;  /* 0x000000fffffff290 */ /* 0x000fe2000fffe0ff */
[----:B------:R-:W-:Y:S05]  /*5820*/  @!P0 BRA `(.L_x_102) ;  /* 0x0000000000408947 */ /* 0x000fea0003800000 */
        /* <DEDUP_REMOVED lines=16> */
.L_x_102:
[----:B------:R-:W-:Y:S05]  /*5930*/  BSYNC.RECONVERGENT B6 ;  /* 0x0000000000067941 */ /* 0x000fea0003800200 */
.L_x_101:
[----:B------:R-:W-:Y:S01]  /*5940*/  ISETP.NE.U32.AND P4, PT, R148, RZ, PT ;  /* 0x000000ff9400720c */ /* 0x000fe20003f85070 */
[----:B------:R-:W-:Y:S01]  /*5950*/  UISETP.NE.AND UP2, UPT, UR50, URZ, UPT ;  /* 0x000000ff3200728c */ /* 0x000fe2000bf45270 */
[----:B------:R-:W-:Y:S01]  /*5960*/  ISETP.NE.U32.AND P2, PT, RZ, UR38, PT ;  /* 0x00000026ff007c0c */ /* 0x000fe2000bf45070 */
[----:B------:R-:W-:Y:S01]  /*5970*/  UISETP.NE.U32.AND UP1, UPT, UR44, URZ, UPT ;  /* 0x000000ff2c00728c */ /* 0x000fe2000bf25070 */
[----:B------:R-:W-:Y:S01]  /*5980*/  ISETP.NE.AND.EX P4, PT, R149, RZ, PT, P4 ;  /* 0x000000ff9500720c */ /* 0x000fe20003f85340 */
[----:B------:R-:W-:Y:S01]  /*5990*/  UPLOP3.LUT UP0, UPT, UPT, UPT, UPT, 0x40, 0x4 ;  /* 0x000000000004789c */ /* 0x000fe20003f0e870 */
[----:B------:R-:W-:Y:S01]  /*59a0*/  ISETP.NE.AND.EX P2, PT, RZ, UR39, PT, P2 ;  /* 0x00000027ff007c0c */ /* 0x000fe2000bf45320 */
[----:B------:R-:W-:Y:S01]  /*59b0*/  UISETP.NE.AND.EX UP1, UPT, UR45, URZ, UPT, UP1 ;  /* 0x000000ff2d00728c */ /* 0x000fe2000bf25310 */
[----:B------:R-:W-:Y:S04]  /*59c0*/  PLOP3.LUT P1, PT, PT, PT, UP2, 0x80, 0x8 ;  /* 0x000000000008781c */ /* 0x000fe80003f2f028 */
[----:B------:R-:W-:Y:S06]  /*59d0*/  @UP2 UPLOP3.LUT UP0, UPT, UPT, UPT, UP1, 0x80, 0x8 ;  /* 0x000000000008289c */ /* 0x000fec0003f0f010 */
[----:B------:R-:W-:Y:S01]  /*59e0*/  PLOP3.LUT P0, PT, PT, PT, UP0, 0x80, 0x8 ;  /* 0x000000000008781c */ /* 0x000fe20003f0f008 */
[----:B------:R-:W-:Y:S01]  /*59f0*/  @!UPT UIADD3 URZ, UPT, UPT, URZ, URZ, URZ ;  /* 0x000000fffffff290 */ /* 0x000fe2000fffe0ff */
[----:B------:R-:W-:Y:S11]  /*5a00*/  BRA.U !UP1, `(.L_x_103) ;  /* 0x0000000109387547 */ /* 0x000ff6000b800000 */
[----:B------:R-:W-:Y:S01]  /*5a10*/  UISETP.NE.U32.AND UP0, UPT, UR38, URZ, UPT ;  /* 0x000000ff2600728c */ /* 0x000fe2000bf05070 */
[----:B------:R-:W-:Y:S02]  /*5a20*/  HFMA2 R0, -RZ, RZ, 0, 5.9604644775390625e-08 ;  /* 0x00000001ff007431 */ /* 0x000fe400000001ff */
[----:B------:R-:W-:Y:S01]  /*5a30*/  IMAD.MOV.U32 R153, RZ, RZ, 0x1 ;  /* 0x00000001ff997424 */ /* 0x000fe200078e00ff */
[----:B------:R-:W-:Y:S06]  /*5a40*/  UISETP.NE.AND.EX UP0, UPT, UR39, URZ, UPT, UP0 ;  /* 0x000000ff2700728c */ /* 0x000fec000bf05300 */
[----:B------:R-:W-:Y:S05]  /*5a50*/  PLOP3.LUT P3, PT, PT, PT, UP0, 0x80, 0x8 ;  /* 0x000000000008781c */ /* 0x000fea0003f6f008 */
[----:B------:R-:W1:Y:S01]  /*5a60*/  @UP0 LDCU.64 UR6, c[0x0][0x888] ;  /* 0x00011100ff0607ac */ /* 0x000e620008000a00 */
[----:B------:R-:W-:Y:S07]  /*5a70*/  @UP0 UIMAD UR4, UR36, UR44, URZ ;  /* 0x0000002c240402a4 */ /* 0x000fee000f8e02ff */
[----:B------:R-:W-:Y:S01]  /*5a80*/  @!P3 PRMT R153, R0, 0x7610, R153 ;  /* 0x000076100099b816 */ /* 0x000fe20000000099 */
[----:B-1----:R-:W-:Y:S03]  /*5a90*/  @UP0 UIMAD.WIDE UR6, UR4, 0x4, UR6 ;  /* 0x00000004040608a5 */ /* 0x002fe6000f8e0206 */
[----:B------:R-:W1:Y:S03]  /*5aa0*/  @!UP0 LDCU UR4, c[0x0][0x880] ;  /* 0x00011000ff0487ac */ /* 0x000e660008000800 */
[----:B------:R-:W-:Y:S01]  /*5ab0*/  IMAD.U32 R2, RZ, RZ, UR6 ;  /* 0x00000006ff027e24 */ /* 0x000fe2000f8e00ff */
[----:B------:R-:W-:Y:S05]  /*5ac0*/  MOV R3, UR7 ;  /* 0x0000000700037c02 */ /* 0x000fea0008000f00 */
[----:B-----5:R2:W5:Y:S02]  /*5ad0*/  @P3 LDG.E R82, desc[UR46][R2.64] ;  /* 0x0000002e02523981 */ /* 0x020564000c1e1900 */
[----:B-12---:R-:W-:Y:S02]  /*5ae0*/  @!P3 IMAD.U32 R82, RZ, RZ, UR4 ;  /* 0x00000004ff52be24 */ /* 0x006fe4000f8e00ff */
.L_x_103:
[----:B------:R-:W-:Y:S05]  /*5af0*/  @!P4 BRA `(.L_x_104) ;  /* 0x000000000020c947 */ /* 0x000fea0003800000 */
[----:B------:R-:W-:Y:S04]  /*5b00*/  ISETP.NE.U32.AND P3, PT, R146, RZ, PT ;  /* 0x000000ff9200720c */ /* 0x000fe80003f65070 */
[----:B------:R-:W-:Y:S11]  /*5b10*/  ISETP.NE.AND.EX P3, PT, R147, RZ, PT, P3 ;  /* 0x000000ff9300720c */ /* 0x000ff60003f65330 */
[----:B------:R-:W-:Y:S02]  /*5b20*/  @!UPT UIADD3 URZ, UPT, UPT, URZ, URZ, URZ ;  /* 0x000000fffffff290 */ /* 0x000fe4000fffe0ff */
[----:B------:R-:W1:Y:S01]  /*5b30*/  @P3 LDC.64 R2, c[0x0][0x8a8] ;  /* 0x00022a00ff023b82 */ /* 0x000e620000000a00 */
[----:B------:R-:W-:Y:S04]  /*5b40*/  @P3 IMAD R0, R148, UR36, RZ ;  /* 0x0000002494003c24 */ /* 0x000fe8000f8e02ff */
[----:B-1----:R-:W-:Y:S05]  /*5b50*/  @P3 IMAD.WIDE R2, R0, 0x4, R2 ;  /* 0x0000000400023825 */ /* 0x002fea00078e0202 */
[----:B-----5:R1:W5:Y:S02]  /*5b60*/  @P3 LDG.E R78, desc[UR46][R2.64] ;  /* 0x0000002e024e3981 */ /* 0x020364000c1e1900 */
[----:B-1----:R-:W2:Y:S02]  /*5b70*/  @!P3 LDC R78, c[0x0][0x8a0] ;  /* 0x00022800ff4ebb82 */ /* 0x002ea40000000800 */
.L_x_104:
[----:B-----5:R-:W-:Y:S01]  /*5b80*/  ISETP.NE.AND P4, PT, R82, RZ, PT ;  /* 0x000000ff5200720c */ /* 0x020fe20003f85270 */
[----:B------:R-:W-:Y:S01]  /*5b90*/  BSSY B1, `(.L_x_105) ;  /* 0x0000048000017945 */ /* 0x000fe20003800000 */
[----:B------:R-:W-:Y:S01]  /*5ba0*/  SEL R5, RZ, 0xffffffff, P2 ;  /* 0xffffffffff057807 */ /* 0x000fe20001000000 */
[----:B------:R-:W-:Y:S01]  /*5bb0*/  IMAD.MOV.U32 R116, RZ, RZ, 0x1 ;  /* 0x00000001ff747424 */ /* 0x000fe200078e00ff */
[----:B------:R-:W-:Y:S01]  /*5bc0*/  LOP3.LUT P3, RZ, R153, 0xff, RZ, 0xc0, !PT ;  /* 0x000000ff99ff7812 */ /* 0x000fe2000786c0ff */
[----:B------:R-:W-:Y:S01]  /*5bd0*/  IMAD R80, R76, 0x80, R79 ;  /* 0x000000804c507824 */ /* 0x000fe200078e024f */
[----:B------:R-:W-:Y:S02]  /*5be0*/  @P1 SEL R0, RZ, 0xffffffff, P4 ;  /* 0xffffffffff001807 */ /* 0x000fe40002000000 */
[----:B------:R-:W-:Y:S02]  /*5bf0*/  CS2R R110, SRZ ;  /* 0x00000000006e7805 */ /* 0x000fe4000001ff00 */
[----:B------:R-:W-:Y:S02]  /*5c00*/  LEA R3, R162, UR49, 0x3 ;  /* 0x00000031a2037c11 */ /* 0x000fe4000f8e18ff */
[----:B------:R-:W-:Y:S02]  /*5c10*/  CS2R R108, SRZ ;  /* 0x00000000006c7805 */ /* 0x000fe4000001ff00 */
[----:B------:R-:W-:Y:S02]  /*5c20*/  @P0 SEL R0, R5, R0, !P3 ;  /* 0x0000000005000207 */ /* 0x000fe40005800000 */
[----:B------:R-:W-:Y:S02]  /*5c30*/  CS2R R106, SRZ ;  /* 0x00000000006a7805 */ /* 0x000fe4000001ff00 */
[----:B------:R-:W-:Y:S02]  /*5c40*/  LEA R171, R76, UR49, 0x3 ;  /* 0x000000314cab7c11 */ /* 0x000fe4000f8e18ff */
[----:B------:R-:W-:Y:S02]  /*5c50*/  CS2R R104, SRZ ;  /* 0x0000000000687805 */ /* 0x000fe4000001ff00 */
[----:B------:R-:W-:Y:S02]  /*5c60*/  @P1 LOP3.LUT R0, R0, 0x1, RZ, 0xc0, !PT ;  /* 0x0000000100001812 */ /* 0x000fe400078ec0ff */
[----:B------:R-:W-:Y:S02]  /*5c70*/  CS2R R98, SRZ ;  /* 0x0000000000627805 */ /* 0x000fe4000001ff00 */
[----:B------:R-:W-:Y:S02]  /*5c80*/  SHF.L.U32 R2, R164, 0x1f, RZ ;  /* 0x0000001fa4027819 */ /* 0x000fe400000006ff */
[----:B------:R-:W-:Y:S02]  /*5c90*/  CS2R R96, SRZ ;  /* 0x0000000000607805 */ /* 0x000fe4000001ff00 */
[----:B------:R-:W-:Y:S02]  /*5ca0*/  ISETP.NE.U32.OR P6, PT, R0, 0x1, !P1 ;  /* 0x000000010000780c */ /* 0x000fe40004fc5470 */
[----:B------:R-:W-:Y:S02]  /*5cb0*/  CS2R R90, SRZ ;  /* 0x00000000005a7805 */ /* 0x000fe4000001ff00 */
[----:B------:R-:W-:Y:S02]  /*5cc0*/  PLOP3.LUT P2, PT, PT, PT, UP1, 0x80, 0x8 ;  /* 0x000000000008781c */ /* 0x000fe40003f4f018 */
[----:B------:R-:W-:Y:S02]  /*5cd0*/  CS2R R88, SRZ ;  /* 0x0000000000587805 */ /* 0x000fe4000001ff00 */
[----:B------:R-:W-:Y:S02]  /*5ce0*/  SEL R0, RZ, 0xffffffff, P4 ;  /* 0xffffffffff007807 */ /* 0x000fe40002000000 */
[----:B------:R-:W-:Y:S03]  /*5cf0*/  P2R R92, PR, RZ, 0x40 ;  /* 0x00000040ff5c7803 */ /* 0x000fe60000000000 */
[----:B------:R-:W-:Y:S04]  /*5d00*/  @P6 SHF.L.U32 R4, R161, 0x1f, RZ ;  /* 0x0000001fa1046819 */ /* 0x000fe800000006ff */
[----:B------:R-:W-:Y:S01]  /*5d10*/  @P2 SEL R0, R5, R0, !P3 ;  /* 0x0000000005002207 */ /* 0x000fe20005800000 */
[----:B------:R-:W1:Y:S03]  /*5d20*/  @P6 SYNCS.PHASECHK.TRANS64.TRYWAIT P1, [R3+URZ+0x50], R4 ;  /* 0x00005004030065a7 */ /* 0x000e6600080211ff */
[----:B------:R-:W-:Y:S04]  /*5d30*/  LOP3.LUT R0, R0, 0x1, RZ, 0xc0, !PT ;  /* 0x0000000100007812 */ /* 0x000fe800078ec0ff */
[----:B------:R-:W-:Y:S04]  /*5d40*/  ISETP.NE.U32.AND P5, PT, R0, 0x1, PT ;  /* 0x000000010000780c */ /* 0x000fe80003fa5070 */
[----:B------:R-:W-:Y:S01]  /*5d50*/  P2R R117, PR, RZ, 0x20 ;  /* 0x00000020ff757803 */ /* 0x000fe20000000000 */
[----:B------:R3:W4:Y:S01]  /*5d60*/  SYNCS.PHASECHK.TRANS64.TRYWAIT P0, [R171+URZ+0xa0], R2 ;  /* 0x0000a002ab0075a7 */ /* 0x00072200080011ff */
[----:B-1----:R-:W-:Y:S01]  /*5d70*/  @P6 SEL R116, RZ, 0x1, !P1 ;  /* 0x00000001ff746807 */ /* 0x002fe20004800000 */
[----:B---3--:R-:W-:Y:S06]  /*5d80*/  @!P6 BRA `(.L_x_106) ;  /* 0x0000000000a0e947 */ /* 0x008fec0003800000 */
[----:B------:R-:W-:Y:S01]  /*5d90*/  @P5 IMAD R7, R162, 0x2000, R155 ;  /* 0x00002000a2075824 */ /* 0x000fe200078e029b */
[----:B------:R-:W-:Y:S01]  /*5da0*/  ISETP.NE.AND P1, PT, R116, RZ, PT ;  /* 0x000000ff7400720c */ /* 0x000fe20003f25270 */
[----:B------:R-:W-:Y:S01]  /*5db0*/  BSSY B0, `(.L_x_107) ;  /* 0x0000011000007945 */ /* 0x000fe20003800000 */
[----:B------:R-:W-:Y:S01]  /*5dc0*/  CS2R R90, SRZ ;  /* 0x00000000005a7805 */ /* 0x000fe2000001ff00 */
[----:B------:R-:W-:Y:S01]  /*5dd0*/  @P5 VIADD R4, R7, UR49 ;  /* 0x0000003107045c36 */ /* 0x000fe20008000000 */
[----:B------:R-:W-:Y:S02]  /*5de0*/  CS2R R88, SRZ ;  /* 0x0000000000587805 */ /* 0x000fe4000001ff00 */
[----:B------:R-:W-:Y:S02]  /*5df0*/  CS2R R98, SRZ ;  /* 0x0000000000627805 */ /* 0x000fe4000001ff00 */
[----:B------:R-:W-:Y:S01]  /*5e00*/  CS2R R96, SRZ ;  /* 0x0000000000607805 */ /* 0x000fe2000001ff00 */
[--C-:B------:R-:W-:Y:S01]  /*5e10*/  @P5 IMAD.IADD R6, R167, 0x1, R4.reuse ;  /* 0x00000001a7065824 */ /* 0x100fe200078e0204 */
[----:B------:R-:W-:Y:S01]  /*5e20*/  CS2R R106, SRZ ;  /* 0x00000000006a7805 */ /* 0x000fe2000001ff00 */
[--C-:B------:R-:W-:Y:S01]  /*5e30*/  @P5 IMAD.IADD R5, R166, 0x1, R4.reuse ;  /* 0x00000001a6055824 */ /* 0x100fe200078e0204 */
[----:B------:R-:W-:Y:S01]  /*5e40*/  CS2R R104, SRZ ;  /* 0x0000000000687805 */ /* 0x000fe2000001ff00 */
[----:B------:R-:W-:Y:S01]  /*5e50*/  @P5 IMAD R4, R165, 0x10, R4 ;  /* 0x00000010a5045824 */ /* 0x000fe200078e0204 */
[----:B------:R-:W-:Y:S02]  /*5e60*/  CS2R R110, SRZ ;  /* 0x00000000006e7805 */ /* 0x000fe4000001ff00 */
[----:B------:R-:W-:Y:S01]  /*5e70*/  CS2R R108, SRZ ;  /* 0x00000000006c7805 */ /* 0x000fe2000001ff00 */
[----:B------:R-:W-:Y:S06]  /*5e80*/  @P1 BRA `(.L_x_108) ;  /* 0x00000000000c1947 */ /* 0x000fec0003800000 */
[----:B------:R-:W-:Y:S04]  /*5e90*/  SHF.L.U32 R0, R161, 0x1f, RZ ;  /* 0x0000001fa1007819 */ /* 0x000fe800000006ff */
[----:B------:R-:W1:Y:S02]  /*5ea0*/  SYNCS.PHASECHK.TRANS64.TRYWAIT P1, [R3+URZ+0x50], R0 ;  /* 0x00005000030075a7 */ /* 0x000e6400080211ff */
[----:B-1----:R-:W-:Y:S05]  /*5eb0*/  @!P1 BRA `(.L_x_109) ;  /* 0x0000003400b89947 */ /* 0x002fea0003800000 */
.L_x_108:
[----:B------:R-:W-:Y:S05]  /*5ec0*/  BSYNC B0 ;  /* 0x0000000000007941 */ /* 0x000fea0003800000 */
.L_x_107:
[----:B------:R-:W-:Y:S01]  /*5ed0*/  ISETP.NE.AND P1, PT, R117, RZ, PT ;  /* 0x000000ff7500720c */ /* 0x000fe20003f25270 */
[----:B-1----:R-:W-:Y:S02]  /*5ee0*/  VIADD R3, R3, 0x60 ;  /* 0x0000006003037836 */ /* 0x002fe40000000000 */
[----:B------:R-:W-:Y:S02]  /*5ef0*/  IMAD.U32 R0, RZ, RZ, UR37 ;  /* 0x00000025ff007e24 */ /* 0x000fe4000f8e00ff */
[----:B------:R-:W-:Y:S03]  /*5f00*/  VIADD R162, R162, 0x1 ;  /* 0x00000001a2a27836 */ /* 0x000fe60000000000 */
[----:B------:R-:W-:Y:S05]  /*5f10*/  PRMT R0, R0, 0x654, R3 ;  /* 0x0000065400007816 */ /* 0x000fea0000000003 */
[----:B------:R1:W3:Y:S04]  /*5f20*/  @P1 LDS.128 R88, [R7+UR49+0x200] ;  /* 0x0002003107581984 */ /* 0x0002e80008000c00 */
[----:B------:R1:W1:Y:S04]  /*5f30*/  @P1 LDS.128 R96, [R6+0x200] ;  /* 0x0002000006601984 */ /* 0x0002680000000c00 */
[----:B------:R1:W1:Y:S04]  /*5f40*/  @P1 LDS.128 R104, [R5+0x200] ;  /* 0x0002000005681984 */ /* 0x0002680000000c00 */
[----:B------:R1:W1:Y:S01]  /*5f50*/  @P1 LDS.128 R108, [R4+0x200] ;  /* 0x00020000046c1984 */ /* 0x0002620000000c00 */
[C---:B------:R-:W-:Y:S01]  /*5f60*/  ISETP.NE.AND P1, PT, R162.reuse, 0x2, PT ;  /* 0x00000002a200780c */ /* 0x040fe20003f25270 */
[----:B------:R-:W-:Y:S01]  /*5f70*/  @!PT LDS RZ, [RZ] ;  /* 0x00000000fffff984 */ /* 0x000fe20000000800 */
[----:B------:R-:W-:Y:S01]  /*5f80*/  @!PT LDS RZ, [RZ] ;  /* 0x00000000fffff984 */ /* 0x000fe20000000800 */
[----:B------:R-:W-:Y:S01]  /*5f90*/  @!PT LDS RZ, [RZ] ;  /* 0x00000000fffff984 */ /* 0x000fe20000000800 */
[----:B------:R-:W-:Y:S01]  /*5fa0*/  @!PT LDS RZ, [RZ] ;  /* 0x00000000fffff984 */ /* 0x000fe20000000800 */
[----:B------:R5:W-:Y:S06]  /*5fb0*/  MEMBAR.ALL.CTA ;  /* 0x0000000000007992 */ /* 0x000bec0000008000 */
[----:B-----5:R-:W5:Y:S01]  /*5fc0*/  FENCE.VIEW.ASYNC.S ;  /* 0x00000000000073c6 */ /* 0x020f620000000000 */
[----:B------:R-:W-:Y:S01]  /*5fd0*/  SEL R162, R162, RZ, P1 ;  /* 0x000000ffa2a27207 */ /* 0x000fe20000800000 */
[----:B-----5:R5:W-:Y:S02]  /*5fe0*/  SYNCS.ARRIVE.TRANS64.RED.A1T0 RZ, [R0+URZ], RZ ;  /* 0x000000ff00ff79a7 */ /* 0x020be400081004ff */
[----:B-----5:R-:W-:Y:S04]  /*5ff0*/  SEL R0, RZ, 0x1, P1 ;  /* 0x00000001ff007807 */ /* 0x020fe80000800000 */
[----:B---3--:R-:W-:Y:S02]  /*6000*/  LOP3.LUT R161, R161, R0, RZ, 0x3c, !PT ;  /* 0x00000000a1a17212 */ /* 0x008fe400078e3cff */
.L_x_106:
[----:B------:R-:W-:Y:S05]  /*6010*/  BSYNC B1 ;  /* 0x0000000000017941 */ /* 0x000fea0003800000 */
.L_x_105:
[----:B------:R-:W-:Y:S04]  /*6020*/  SHF.R.U32.HI R3, RZ, 0x15, R80 ;  /* 0x00000015ff037819 */ /* 0x000fe80000011650 */
[----:B------:R-:W-:Y:S01]  /*6030*/  LOP3.LUT P1, RZ, R3, 0x3, R156, 0x48, !PT ;  /* 0x0000000303ff7812 */ /* 0x000fe2000782489c */
[----:B------:R-:W-:Y:S01]  /*6040*/  @!UPT UIADD3 URZ, UPT, UPT, URZ, URZ, URZ ;  /* 0x000000fffffff290 */ /* 0x000fe2000fffe0ff */
[----:B----4-:R-:W-:Y:S11]  /*6050*/  @P0 BRA `(.L_x_110) ;  /* 0x0000000000080947 */ /* 0x010ff60003800000 */
[----:B------:R-:W3:Y:S02]  /*6060*/  SYNCS.PHASECHK.TRANS64.TRYWAIT P0, [R171+URZ+0xa0], R2 ;  /* 0x0000a002ab0075a7 */ /* 0x000ee400080011ff */
[----:B---3--:R-:W-:Y:S05]  /*6070*/  @!P0 BRA `(.L_x_111) ;  /* 0x00000034005c8947 */ /* 0x008fea0003800000 */
.L_x_110:
[----:B------:R-:W-:Y:S05]  /*6080*/  @!P1 BRA `(.L_x_112) ;  /* 0x0000000000409947 */ /* 0x000fea0003800000 */
[----:B------:R-:W1:Y:S01]  /*6090*/  LDCU.64 UR8, c[0x4][0x70] ;  /* 0x01000e00ff0877ac */ /* 0x000e620008000a00 */
[----:B------:R-:W-:Y:S01]  /*60a0*/  MOV R3, 0x0 ;  /* 0x0000000000037802 */ /* 0x000fe20000000f00 */
[----:B------:R-:W-:Y:S02]  /*60b0*/  HFMA2 R12, -RZ, RZ, 0, 5.9604644775390625e-08 ;  /* 0x00000001ff0c7431 */ /* 0x000fe400000001ff */
[----:B------:R-:W-:Y:S02]  /*60c0*/  IMAD.MOV.U32 R8, RZ, RZ, 0x192 ;  /* 0x00000192ff087424 */ /* 0x000fe400078e00ff */
[----:B------:R-:W-:Y:S01]  /*60d0*/  IMAD.MOV.U32 R13, RZ, RZ, RZ ;  /* 0x000000ffff0d7224 */ /* 0x000fe200078e00ff */
[----:B------:R-:W4:Y:S01]  /*60e0*/  LDCU.64 UR6, c[0x4][0x78] ;  /* 0x01000f00ff0677ac */ /* 0x000f220008000a00 */
[----:B---3--:R-:W3:Y:S01]  /*60f0*/  LDC.64 R2, c[0x4][R3] ;  /* 0x0100000003027b82 */ /* 0x008ee20000000a00 */
[----:B------:R-:W5:Y:S01]  /*6100*/  LDCU.64 UR4, c[0x4][0x10] ;  /* 0x01000200ff0477ac */ /* 0x000f620008000a00 */
[----:B-1----:R-:W-:Y:S01]  /*6110*/  MOV R5, UR9 ;  /* 0x0000000900057c02 */ /* 0x002fe20008000f00 */
[----:B------:R-:W-:Y:S01]  /*6120*/  IMAD.U32 R4, RZ, RZ, UR8 ;  /* 0x00000008ff047e24 */ /* 0x000fe2000f8e00ff */
[----:B----4-:R-:W-:Y:S01]  /*6130*/  MOV R7, UR7 ;  /* 0x0000000700077c02 */ /* 0x010fe20008000f00 */
[----:B------:R-:W-:Y:S01]  /*6140*/  IMAD.U32 R6, RZ, RZ, UR6 ;  /* 0x00000006ff067e24 */ /* 0x000fe2000f8e00ff */
[----:B-----5:R-:W-:Y:S01]  /*6150*/  MOV R11, UR5 ;  /* 0x00000005000b7c02 */ /* 0x020fe20008000f00 */
[----:B------:R-:W-:Y:S02]  /*6160*/  IMAD.U32 R10, RZ, RZ, UR4 ;  /* 0x00000004ff0a7e24 */ /* 0x000fe4000f8e00ff */
[----:B------:R-:W-:Y:S07]  /*6170*/  LEPC R20, `(.L_x_112) ;  /* 0x000000001014794e */ /* 0x000fee0000000000 */
[----:B--23--:R-:W-:Y:S05]  /*6180*/  CALL.ABS.NOINC R2 ;  /* 0x0000000002007343 */ /* 0x00cfea0003c00000 */
.L_x_112:
[----:B------:R-:W-:Y:S01]  /*6190*/  SHF.L.U32 R83, R88, 0x10, RZ ;  /* 0x0000001058537819 */ /* 0x000fe200000006ff */
[----:B------:R-:W-:Y:S05]  /*61a0*/  WARPSYNC.ALL ;  /* 0x0000000000007948 */ /* 0x000fea0003800000 */
[----:B------:R-:W-:Y:S01]  /*61b0*/  R2UR UR4, R80 ;  /* 0x00000000500472ca */ /* 0x000fe200000e0000 */
[----:B------:R-:W-:Y:S01]  /*61c0*/  BSSY.RECONVERGENT B0, `(.L_x_113) ;  /* 0x0000121000007945 */ /* 0x000fe20003800200 */
[----:B------:R-:W-:Y:S02]  /*61d0*/  ISETP.NE.AND P6, PT, R92, RZ, PT ;  /* 0x000000ff5c00720c */ /* 0x000fe40003fc5270 */
[----:B------:R-:W-:Y:S02]  /*61e0*/  IADD3 R119, PT, PT, R155, UR49, RZ ;  /* 0x000000319b777c10 */ /* 0x000fe4000fffe0ff */
[----:B------:R-:W-:Y:S02]  /*61f0*/  SHF.L.U32 R118, R165, 0x4, RZ ;  /* 0x00000004a5767819 */ /* 0x000fe400000006ff */
[-C--:B------:R-:W-:Y:S02]  /*6200*/  IADD3 R175, PT, PT, R167, R119.reuse, RZ ;  /* 0x00000077a7af7210 */ /* 0x080fe40007ffe0ff */
[----:B------:R-:W-:Y:S02]  /*6210*/  IADD3 R174, PT, PT, R166, R119, RZ ;  /* 0x00000077a6ae7210 */ /* 0x000fe40007ffe0ff */
[----:B------:R-:W-:Y:S01]  /*6220*/  IADD3 R173, PT, PT, R119, R118, RZ ;  /* 0x0000007677ad7210 */ /* 0x000fe20007ffe0ff */
[----:B-1----:R-:W2:Y:S01]  /*6230*/  LDTM.x64 R4, tmem[UR4] ;  /* 0x00000004000479ee */ /* 0x002ea20008340000 */
[C---:B------:R-:W-:Y:S02]  /*6240*/  PRMT R81, R88.reuse, 0x8880, RZ ;  /* 0x0000888058517816 */ /* 0x040fe400000000ff */
[----:B------:R-:W-:Y:S02]  /*6250*/  SHF.R.S32.HI R83, RZ, 0x18, R83 ;  /* 0x00000018ff537819 */ /* 0x000fe40000011453 */
[----:B------:R-:W-:Y:S02]  /*6260*/  SHF.R.S32.HI R86, RZ, 0x18, R89 ;  /* 0x00000018ff567819 */ /* 0x000fe40000011459 */
[----:B------:R-:W-:Y:S02]  /*6270*/  SHF.L.U32 R84, R88, 0x8, RZ ;  /* 0x0000000858547819 */ /* 0x000fe400000006ff */
[----:B------:R-:W-:Y:S02]  /*6280*/  SHF.L.U32 R85, R89, 0x8, RZ ;  /* 0x0000000859557819 */ /* 0x000fe400000006ff */
[----:B------:R-:W-:Y:S02]  /*6290*/  SHF.R.S32.HI R84, RZ, 0x18, R84 ;  /* 0x00000018ff547819 */ /* 0x000fe40000011454 */
[----:B------:R-:W-:Y:S02]  /*62a0*/  SHF.R.S32.HI R85, RZ, 0x18, R85 ;  /* 0x00000018ff557819 */ /* 0x000fe40000011455 */
[----:B------:R-:W-:Y:S02]  /*62b0*/  SHF.L.U32 R87, R110, 0x8, RZ ;  /* 0x000000086e577819 */ /* 0x000fe400000006ff */
[----:B------:R-:W-:Y:S02]  /*62c0*/  ISETP.NE.AND P0, PT, R169, RZ, PT ;  /* 0x000000ffa900720c */ /* 0x000fe40003f05270 */
[----:B------:R-:W-:Y:S02]  /*62d0*/  SHF.R.S32.HI R87, RZ, 0x18, R87 ;  /* 0x00000018ff577819 */ /* 0x000fe40000011457 */
[----:B------:R-:W-:Y:S02]  /*62e0*/  LEA R124, R162, UR49, 0x3 ;  /* 0x00000031a27c7c11 */ /* 0x000fe4000f8e18ff */
[----:B------:R-:W-:Y:S01]  /*62f0*/  @P6 SHF.L.U32 R125, R161, 0x1f, RZ ;  /* 0x0000001fa17d6819 */ /* 0x000fe200000006ff */
[C---:B--2---:R-:W-:Y:S02]  /*6300*/  IMAD R0, R78.reuse, R4, RZ ;  /* 0x000000044e007224 */ /* 0x044fe400078e02ff */
[C---:B---3--:R-:W-:Y:S02]  /*6310*/  IMAD R2, R78.reuse, R5, RZ ;  /* 0x000000054e027224 */ /* 0x048fe400078e02ff */
[----:B------:R-:W-:Y:S02]  /*6320*/  IMAD R3, R78, R6, RZ ;  /* 0x000000064e037224 */ /* 0x000fe400078e02ff */
[-C--:B------:R-:W-:Y:S01]  /*6330*/  IMAD R0, R81, R82.reuse, R0 ;  /* 0x0000005251007224 */ /* 0x080fe200078e0200 */
[----:B------:R-:W-:Y:S01]  /*6340*/  SHF.R.S32.HI R81, RZ, 0x18, R88 ;  /* 0x00000018ff517819 */ /* 0x000fe20000011458 */
[-C--:B------:R-:W-:Y:S01]  /*6350*/  IMAD R2, R83, R82.reuse, R2 ;  /* 0x0000005253027224 */ /* 0x080fe200078e0202 */
[C---:B------:R-:W-:Y:S01]  /*6360*/  PRMT R83, R89.reuse, 0x8880, RZ ;  /* 0x0000888059537816 */ /* 0x040fe200000000ff */
[----:B------:R-:W-:Y:S01]  /*6370*/  IMAD R3, R84, R82, R3 ;  /* 0x0000005254037224 */ /* 0x000fe200078e0203 */
[----:B------:R-:W-:Y:S01]  /*6380*/  SHF.L.U32 R84, R89, 0x10, RZ ;  /* 0x0000001059547819 */ /* 0x000fe200000006ff */
[C---:B------:R-:W-:Y:S02]  /*6390*/  IMAD R7, R78.reuse, R7, RZ ;  /* 0x000000074e077224 */ /* 0x040fe400078e02ff */
[C---:B------:R-:W-:Y:S01]  /*63a0*/  IMAD R4, R78.reuse, R8, RZ ;  /* 0x000000084e047224 */ /* 0x040fe200078e02ff */
[----:B------:R-:W-:Y:S01]  /*63b0*/  SHF.R.S32.HI R84, RZ, 0x18, R84 ;  /* 0x00000018ff547819 */ /* 0x000fe20000011454 */
[----:B------:R-:W-:Y:S02]  /*63c0*/  IMAD R5, R78, R9, RZ ;  /* 0x000000094e057224 */ /* 0x000fe400078e02ff */
[----:B------:R-:W-:Y:S01]  /*63d0*/  IMAD R7, R81, R82, R7 ;  /* 0x0000005251077224 */ /* 0x000fe200078e0207 */
[----:B------:R-:W-:Y:S01]  /*63e0*/  PRMT R81, R90, 0x8880, RZ ;  /* 0x000088805a517816 */ /* 0x000fe200000000ff */
[----:B------:R-:W-:Y:S02]  /*63f0*/  IMAD R6, R78, R10, RZ ;  /* 0x0000000a4e067224 */ /* 0x000fe400078e02ff */
[-C--:B------:R-:W-:Y:S01]  /*6400*/  IMAD R4, R83, R82.reuse, R4 ;  /* 0x0000005253047224 */ /* 0x080fe200078e0204 */
[----:B------:R-:W-:Y:S01]  /*6410*/  I2IP.S8.S32.SAT R93, R7, R3, RZ ;  /* 0x00000003075d7239 */ /* 0x000fe200000014ff */
[----:B------:R-:W-:Y:S01]  /*6420*/  IMAD R5, R84, R82, R5 ;  /* 0x0000005254057224 */ /* 0x000fe200078e0205 */
[----:B------:R-:W-:Y:S01]  /*6430*/  SHF.L.U32 R83, R90, 0x10, RZ ;  /* 0x000000105a537819 */ /* 0x000fe200000006ff */
[----:B------:R-:W-:Y:S01]  /*6440*/  IMAD R11, R78, R11, RZ ;  /* 0x0000000b4e0b7224 */ /* 0x000fe200078e02ff */
[----:B------:R-:W-:Y:S01]  /*6450*/  I2IP.S8.S32.SAT R92, R2, R0, R93 ;  /* 0x00000000025c7239 */ /* 0x000fe2000000145d */
[----:B------:R-:W-:Y:S01]  /*6460*/  IMAD R6, R85, R82, R6 ;  /* 0x0000005255067224 */ /* 0x000fe200078e0206 */
[----:B------:R-:W-:Y:S01]  /*6470*/  SHF.R.S32.HI R83, RZ, 0x18, R83 ;  /* 0x00000018ff537819 */ /* 0x000fe20000011453 */
[----:B------:R-:W-:Y:S01]  /*6480*/  IMAD R8, R78, R12, RZ ;  /* 0x0000000c4e087224 */ /* 0x000fe200078e02ff */
[----:B------:R-:W-:Y:S01]  /*6490*/  SHF.L.U32 R85, R90, 0x8, RZ ;  /* 0x000000085a557819 */ /* 0x000fe200000006ff */
[----:B------:R-:W-:Y:S02]  /*64a0*/  IMAD R9, R78, R13, RZ ;  /* 0x0000000d4e097224 */ /* 0x000fe400078e02ff */
[----:B------:R-:W-:Y:S01]  /*64b0*/  IMAD R11, R86, R82, R11 ;  /* 0x00000052560b7224 */ /* 0x000fe200078e020b */
[----:B------:R-:W-:Y:S01]  /*64c0*/  SHF.R.S32.HI R85, RZ, 0x18, R85 ;  /* 0x00000018ff557819 */ /* 0x000fe20000011455 */
[C---:B------:R-:W-:Y:S01]  /*64d0*/  IMAD R10, R78.reuse, R14, RZ ;  /* 0x0000000e4e0a7224 */ /* 0x040fe200078e02ff */
[----:B------:R-:W-:Y:S01]  /*64e0*/  SHF.R.S32.HI R86, RZ, 0x18, R91 ;  /* 0x00000018ff567819 */ /* 0x000fe2000001145b */
[----:B------:R-:W-:Y:S01]  /*64f0*/  IMAD R8, R81, R82, R8 ;  /* 0x0000005251087224 */ /* 0x000fe200078e0208 */
[----:B------:R-:W-:Y:S01]  /*6500*/  I2IP.S8.S32.SAT R94, R11, R6, RZ ;  /* 0x000000060b5e7239 */ /* 0x000fe200000014ff */
[----:B------:R-:W-:Y:S01]  /*6510*/  IMAD R9, R83, R82, R9 ;  /* 0x0000005253097224 */ /* 0x000fe200078e0209 */
[C---:B------:R-:W-:Y:S01]  /*6520*/  PRMT R83, R91.reuse, 0x8880, RZ ;  /* 0x000088805b537816 */ /* 0x040fe200000000ff */
[----:B------:R-:W-:Y:S01]  /*6530*/  IMAD.U32 R84, R91, 0x10000, RZ ;  /* 0x000100005b547824 */ /* 0x000fe200078e00ff */
[----:B------:R-:W-:Y:S01]  /*6540*/  I2IP.S8.S32.SAT R93, R5, R4, R94 ;  /* 0x00000004055d7239 */ /* 0x000fe2000000145e */
[C---:B------:R-:W-:Y:S01]  /*6550*/  IMAD R15, R78.reuse, R15, RZ ;  /* 0x0000000f4e0f7224 */ /* 0x040fe200078e02ff */
[----:B------:R-:W-:Y:S01]  /*6560*/  SHF.R.S32.HI R81, RZ, 0x18, R90 ;  /* 0x00000018ff517819 */ /* 0x000fe2000001145a */
[----:B------:R-:W-:Y:S01]  /*6570*/  IMAD R10, R85, R82, R10 ;  /* 0x00000052550a7224 */ /* 0x000fe200078e020a */
[----:B------:R-:W-:Y:S01]  /*6580*/  SHF.R.S32.HI R84, RZ, 0x18, R84 ;  /* 0x00000018ff547819 */ /* 0x000fe20000011454 */
[C---:B------:R-:W-:Y:S01]  /*6590*/  IMAD R12, R78.reuse, R16, RZ ;  /* 0x000000104e0c7224 */ /* 0x040fe200078e02ff */
[----:B------:R-:W-:Y:S01]  /*65a0*/  SHF.L.U32 R85, R91, 0x8, RZ ;  /* 0x000000085b557819 */ /* 0x000fe200000006ff */
[----:B------:R-:W-:Y:S02]  /*65b0*/  IMAD R13, R78, R17, RZ ;  /* 0x000000114e0d7224 */ /* 0x000fe400078e02ff */
[----:B------:R-:W-:Y:S01]  /*65c0*/  IMAD R15, R81, R82, R15 ;  /* 0x00000052510f7224 */ /* 0x000fe200078e020f */
[----:B------:R-:W-:Y:S01]  /*65d0*/  PRMT R81, R96, 0x8880, RZ ;  /* 0x0000888060517816 */ /* 0x000fe200000000ff */
[----:B------:R-:W-:Y:S01]  /*65e0*/  IMAD R14, R78, R18, RZ ;  /* 0x000000124e0e7224 */ /* 0x000fe200078e02ff */
[----:B------:R-:W-:Y:S01]  /*65f0*/  SHF.R.S32.HI R85, RZ, 0x18, R85 ;  /* 0x00000018ff557819 */ /* 0x000fe20000011455 */
[----:B------:R-:W-:Y:S01]  /*6600*/  IMAD R12, R83, R82, R12 ;  /* 0x00000052530c7224 */ /* 0x000fe200078e020c */
[----:B------:R-:W-:Y:S01]  /*6610*/  I2IP.S8.S32.SAT R94, R15, R10, RZ ;  /* 0x0000000a0f5e7239 */ /* 0x000fe200000014ff */
[----:B------:R-:W-:Y:S01]  /*6620*/  IMAD R13, R84, R82, R13 ;  /* 0x00000052540d7224 */ /* 0x000fe200078e020d */
[----:B------:R-:W-:Y:S01]  /*6630*/  SHF.L.U32 R83, R96, 0x10, RZ ;  /* 0x0000001060537819 */ /* 0x000fe200000006ff */
[C---:B------:R-:W-:Y:S01]  /*6640*/  IMAD R19, R78.reuse, R19, RZ ;  /* 0x000000134e137224 */ /* 0x040fe200078e02ff */
[----:B------:R-:W-:Y:S01]  /*6650*/  I2IP.S8.S32.SAT R94, R9, R8, R94 ;  /* 0x00000008095e7239 */ /* 0x000fe2000000145e */
[----:B------:R-:W-:Y:S01]  /*6660*/  IMAD R14, R85, R82, R14 ;  /* 0x00000052550e7224 */ /* 0x000fe200078e020e */
[----:B------:R-:W-:Y:S01]  /*6670*/  SHF.R.S32.HI R83, RZ, 0x18, R83 ;  /* 0x00000018ff537819 */ /* 0x000fe20000011453 */
[C---:B------:R-:W-:Y:S01]  /*6680*/  IMAD R16, R78.reuse, R20, RZ ;  /* 0x000000144e107224 */ /* 0x040fe200078e02ff */
[----:B------:R-:W-:Y:S01]  /*6690*/  SHF.L.U32 R84, R97, 0x10, RZ ;  /* 0x0000001061547819 */ /* 0x000fe200000006ff */
[----:B------:R-:W-:Y:S01]  /*66a0*/  IMAD R17, R78, R21, RZ ;  /* 0x000000154e117224 */ /* 0x000fe200078e02ff */
[----:B------:R-:W-:Y:S01]  /*66b0*/  SHF.L.U32 R85, R96, 0x8, RZ ;  /* 0x0000000860557819 */ /* 0x000fe200000006ff */
[----:B------:R-:W-:Y:S01]  /*66c0*/  IMAD R19, R86, R82, R19 ;  /* 0x0000005256137224 */ /* 0x000fe200078e0213 */
[----:B------:R-:W-:Y:S01]  /*66d0*/  SHF.R.S32.HI R84, RZ, 0x18, R84 ;  /* 0x00000018ff547819 */ /* 0x000fe20000011454 */
[C---:B------:R-:W-:Y:S01]  /*66e0*/  IMAD R18, R78.reuse, R22, RZ ;  /* 0x000000164e127224 */ /* 0x040fe200078e02ff */
[----:B------:R-:W-:Y:S01]  /*66f0*/  SHF.R.S32.HI R85, RZ, 0x18, R85 ;  /* 0x00000018ff557819 */ /* 0x000fe20000011455 */
[----:B------:R-:W-:Y:S01]  /*6700*/  IMAD R16, R81, R82, R16 ;  /* 0x0000005251107224 */ /* 0x000fe200078e0210 */
[----:B------:R-:W-:Y:S01]  /*6710*/  I2IP.S8.S32.SAT R95, R19, R14, RZ ;  /* 0x0000000e135f7239 */ /* 0x000fe200000014ff */
[-C--:B------:R-:W-:Y:S01]  /*6720*/  IMAD R17, R83, R82.reuse, R17 ;  /* 0x0000005253117224 */ /* 0x080fe200078e0211 */
[----:B------:R-:W-:Y:S01]  /*6730*/  PRMT R83, R97, 0x8880, RZ ;  /* 0x0000888061537816 */ /* 0x000fe200000000ff */
[C---:B------:R-:W-:Y:S01]  /*6740*/  IMAD R23, R78.reuse, R23, RZ ;  /* 0x000000174e177224 */ /* 0x040fe200078e02ff */
[----:B------:R-:W-:Y:S01]  /*6750*/  SHF.R.S32.HI R81, RZ, 0x18, R96 ;  /* 0x00000018ff517819 */ /* 0x000fe20000011460 */
[----:B------:R-:W-:Y:S01]  /*6760*/  IMAD R18, R85, R82, R18 ;  /* 0x0000005255127224 */ /* 0x000fe200078e0212 */
[----:B------:R-:W-:Y:S01]  /*6770*/  SHF.L.U32 R85, R97, 0x8, RZ ;  /* 0x0000000861557819 */ /* 0x000fe200000006ff */
[C---:B------:R-:W-:Y:S01]  /*6780*/  IMAD R20, R78.reuse, R24, RZ ;  /* 0x000000184e147224 */ /* 0x040fe200078e02ff */
[----:B------:R-:W-:Y:S01]  /*6790*/  I2IP.S8.S32.SAT R95, R13, R12, R95 ;  /* 0x0000000c0d5f7239 */ /* 0x000fe2000000145f */
[----:B------:R-:W-:Y:S01]  /*67a0*/  IMAD R21, R78, R25, RZ ;  /* 0x000000194e157224 */ /* 0x000fe200078e02ff */
[----:B------:R-:W-:Y:S01]  /*67b0*/  SHF.R.S32.HI R85, RZ, 0x18, R85 ;  /* 0x00000018ff557819 */ /* 0x000fe20000011455 */
[----:B------:R-:W-:Y:S01]  /*67c0*/  IMAD R23, R81, R82, R23 ;  /* 0x0000005251177224 */ /* 0x000fe200078e0217 */
[----:B------:R-:W-:Y:S01]  /*67d0*/  PRMT R81, R98, 0x8880, RZ ;  /* 0x0000888062517816 */ /* 0x000fe200000000ff */
[----:B------:R-:W-:Y:S01]  /*67e0*/  IMAD R22, R78, R26, RZ ;  /* 0x0000001a4e167224 */ /* 0x000fe200078e02ff */
[----:B------:R1:W-:Y:S01]  /*67f0*/  STS.128 [R155+UR49+0x4200], R92 ;  /* 0x0042005c9b007988 */ /* 0x0003e20008000c31 */
[----:B------:R-:W-:Y:S01]  /*6800*/  IMAD R20, R83, R82, R20 ;  /* 0x0000005253147224 */ /* 0x000fe200078e0214 */
[----:B------:R-:W-:Y:S01]  /*6810*/  I2IP.S8.S32.SAT R100, R23, R18, RZ ;  /* 0x0000001217647239 */ /* 0x000fe200000014ff */
[----:B------:R-:W-:Y:S01]  /*6820*/  IMAD R21, R84, R82, R21 ;  /* 0x0000005254157224 */ /* 0x000fe200078e0215 */
[----:B------:R-:W-:Y:S01]  /*6830*/  SHF.R.S32.HI R86, RZ, 0x18, R97 ;  /* 0x00000018ff567819 */ /* 0x000fe20000011461 */
[----:B------:R-:W-:Y:S01]  /*6840*/  IMAD.U32 R83, R98, 0x10000, RZ ;  /* 0x0001000062537824 */ /* 0x000fe200078e00ff */
[----:B------:R-:W-:Y:S01]  /*6850*/  I2IP.S8.S32.SAT R100, R17, R16, R100 ;  /* 0x0000001011647239 */ /* 0x000fe20000001464 */
[----:B------:R-:W-:Y:S01]  /*6860*/  IMAD R27, R78, R27, RZ ;  /* 0x0000001b4e1b7224 */ /* 0x000fe200078e02ff */
[----:B------:R-:W-:Y:S01]  /*6870*/  SHF.L.U32 R84, R99, 0x10, RZ ;  /* 0x0000001063547819 */ /* 0x000fe200000006ff */
[----:B------:R-:W-:Y:S01]  /*6880*/  IMAD R22, R85, R82, R22 ;  /* 0x0000005255167224 */ /* 0x000fe200078e0216 */
[----:B------:R-:W-:Y:S01]  /*6890*/  SHF.L.U32 R85, R98, 0x8, RZ ;  /* 0x0000000862557819 */ /* 0x000fe200000006ff */
[C---:B------:R-:W-:Y:S01]  /*68a0*/  IMAD R24, R78.reuse, R28, RZ ;  /* 0x0000001c4e187224 */ /* 0x040fe200078e02ff */
[----:B------:R-:W-:Y:S01]  /*68b0*/  SHF.R.S32.HI R83, RZ, 0x18, R83 ;  /* 0x00000018ff537819 */ /* 0x000fe20000011453 */
[----:B------:R-:W-:Y:S01]  /*68c0*/  IMAD R25, R78, R29, RZ ;  /* 0x0000001d4e197224 */ /* 0x000fe200078e02ff */
[----:B------:R-:W-:Y:S01]  /*68d0*/  SHF.R.S32.HI R84, RZ, 0x18, R84 ;  /* 0x00000018ff547819 */ /* 0x000fe20000011454 */
[----:B------:R-:W-:Y:S01]  /*68e0*/  IMAD R27, R86, R82, R27 ;  /* 0x00000052561b7224 */ /* 0x000fe200078e021b */
[----:B------:R-:W-:Y:S01]  /*68f0*/  SHF.R.S32.HI R85, RZ, 0x18, R85 ;  /* 0x00000018ff557819 */ /* 0x000fe20000011455 */
[C---:B------:R-:W-:Y:S01]  /*6900*/  IMAD R26, R78.reuse, R30, RZ ;  /* 0x0000001e4e1a7224 */ /* 0x040fe200078e02ff */
[----:B------:R-:W-:Y:S01]  /*6910*/  SHF.R.S32.HI R86, RZ, 0x18, R99 ;  /* 0x00000018ff567819 */ /* 0x000fe20000011463 */
[----:B------:R-:W-:Y:S01]  /*6920*/  IMAD R24, R81, R82, R24 ;  /* 0x0000005251187224 */ /* 0x000fe200078e0218 */
[----:B------:R-:W-:Y:S01]  /*6930*/  I2IP.S8.S32.SAT R101, R27, R22, RZ ;  /* 0x000000161b657239 */ /* 0x000fe200000014ff */
[----:B------:R-:W-:Y:S01]  /*6940*/  IMAD R25, R83, R82, R25 ;  /* 0x0000005253197224 */ /* 0x000fe200078e0219 */
[----:B------:R-:W-:Y:S01]  /*6950*/  SHF.R.S32.HI R81, RZ, 0x18, R98 ;  /* 0x00000018ff517819 */ /* 0x000fe20000011462 */
[C---:B------:R-:W-:Y:S01]  /*6960*/  IMAD R31, R78.reuse, R31, RZ ;  /* 0x0000001f4e1f7224 */ /* 0x040fe200078e02ff */
[----:B------:R-:W-:Y:S01]  /*6970*/  I2IP.S8.S32.SAT R101, R21, R20, R101 ;  /* 0x0000001415657239 */ /* 0x000fe20000001465 */
[----:B------:R-:W-:Y:S01]  /*6980*/  IMAD R26, R85, R82, R26 ;  /* 0x00000052551a7224 */ /* 0x000fe200078e021a */
[C---:B------:R-:W-:Y:S01]  /*6990*/  PRMT R83, R99.reuse, 0x8880, RZ ;  /* 0x0000888063537816 */ /* 0x040fe200000000ff */
[C---:B------:R-:W-:Y:S01]  /*69a0*/  IMAD R28, R78.reuse, R32, RZ ;  /* 0x000000204e1c7224 */ /* 0x040fe200078e02ff */
[----:B------:R-:W-:Y:S01]  /*69b0*/  SHF.L.U32 R85, R99, 0x8, RZ ;  /* 0x0000000863557819 */ /* 0x000fe200000006ff */
[C---:B------:R-:W-:Y:S02]  /*69c0*/  IMAD R29, R78.reuse, R33, RZ ;  /* 0x000000214e1d7224 */ /* 0x040fe400078e02ff */
[----:B------:R-:W-:Y:S01]  /*69d0*/  IMAD R31, R81, R82, R31 ;  /* 0x00000052511f7224 */ /* 0x000fe200078e021f */
[----:B------:R-:W-:Y:S01]  /*69e0*/  SHF.R.S32.HI R85, RZ, 0x18, R85 ;  /* 0x00000018ff557819 */ /* 0x000fe20000011455 */
[----:B------:R-:W-:Y:S01]  /*69f0*/  IMAD R30, R78, R34, RZ ;  /* 0x000000224e1e7224 */ /* 0x000fe200078e02ff */
[----:B------:R-:W-:Y:S01]  /*6a00*/  PRMT R81, R104, 0x8880, RZ ;  /* 0x0000888068517816 */ /* 0x000fe200000000ff */
[----:B------:R-:W-:Y:S01]  /*6a10*/  IMAD R28, R83, R82, R28 ;  /* 0x00000052531c7224 */ /* 0x000fe200078e021c */
[----:B------:R-:W-:Y:S01]  /*6a20*/  I2IP.S8.S32.SAT R102, R31, R26, RZ ;  /* 0x0000001a1f667239 */ /* 0x000fe200000014ff */
[----:B------:R-:W-:Y:S01]  /*6a30*/  IMAD R29, R84, R82, R29 ;  /* 0x00000052541d7224 */ /* 0x000fe200078e021d */
[----:B------:R-:W-:Y:S01]  /*6a40*/  SHF.L.U32 R83, R104, 0x10, RZ ;  /* 0x0000001068537819 */ /* 0x000fe200000006ff */
[----:B------:R-:W-:Y:S01]  /*6a50*/  IMAD R35, R78, R35, RZ ;  /* 0x000000234e237224 */ /* 0x000fe200078e02ff */
[----:B------:R-:W-:Y:S01]  /*6a60*/  I2IP.S8.S32.SAT R102, R25, R24, R102 ;  /* 0x0000001819667239 */ /* 0x000fe20000001466 */
[----:B------:R-:W-:Y:S01]  /*6a70*/  IMAD R30, R85, R82, R30 ;  /* 0x00000052551e7224 */ /* 0x000fe200078e021e */
[----:B------:R-:W-:Y:S01]  /*6a80*/  SHF.L.U32 R85, R104, 0x8, RZ ;  /* 0x0000000868557819 */ /* 0x000fe200000006ff */
[C---:B------:R-:W-:Y:S01]  /*6a90*/  IMAD R32, R78.reuse, R36, RZ ;  /* 0x000000244e207224 */ /* 0x040fe200078e02ff */
[----:B------:R-:W-:Y:S01]  /*6aa0*/  SHF.R.S32.HI R83, RZ, 0x18, R83 ;  /* 0x00000018ff537819 */ /* 0x000fe20000011453 */
[----:B------:R-:W-:Y:S01]  /*6ab0*/  IMAD R33, R78, R37, RZ ;  /* 0x000000254e217224 */ /* 0x000fe200078e02ff */
[----:B------:R-:W-:Y:S01]  /*6ac0*/  SHF.R.S32.HI R85, RZ, 0x18, R85 ;  /* 0x00000018ff557819 */ /* 0x000fe20000011455 */
[----:B------:R-:W-:Y:S01]  /*6ad0*/  IMAD R35, R86, R82, R35 ;  /* 0x0000005256237224 */ /* 0x000fe200078e0223 */
[----:B------:R-:W-:Y:S01]  /*6ae0*/  PRMT R84, R105, 0x8880, RZ ;  /* 0x0000888069547816 */ /* 0x000fe200000000ff */
[----:B------:R-:W-:Y:S01]  /*6af0*/  IMAD R34, R78, R38, RZ ;  /* 0x000000264e227224 */ /* 0x000fe200078e02ff */
[----:B------:R-:W-:Y:S01]  /*6b00*/  SHF.L.U32 R86, R108, 0x10, RZ ;  /* 0x000000106c567819 */ /* 0x000fe200000006ff */
[----:B------:R-:W-:Y:S01]  /*6b10*/  IMAD R32, R81, R82, R32 ;  /* 0x0000005251207224 */ /* 0x000fe200078e0220 */
[----:B------:R-:W-:Y:S01]  /*6b20*/  SHF.R.S32.HI R81, RZ, 0x18, R104 ;  /* 0x00000018ff517819 */ /* 0x000fe20000011468 */
[C---:B------:R-:W-:Y:S01]  /*6b30*/  IMAD R39, R78.reuse, R39, RZ ;  /* 0x000000274e277224 */ /* 0x040fe200078e02ff */
[----:B------:R-:W-:Y:S01]  /*6b40*/  I2IP.S8.S32.SAT R103, R35, R30, RZ ;  /* 0x0000001e23677239 */ /* 0x000fe200000014ff */
[-C--:B------:R-:W-:Y:S02]  /*6b50*/  IMAD R33, R83, R82.reuse, R33 ;  /* 0x0000005253217224 */ /* 0x080fe400078e0221 */
[----:B------:R-:W-:Y:S01]  /*6b60*/  IMAD R34, R85, R82, R34 ;  /* 0x0000005255227224 */ /* 0x000fe200078e0222 */
[----:B------:R-:W-:Y:S01]  /*6b70*/  I2IP.S8.S32.SAT R103, R29, R28, R103 ;  /* 0x0000001c1d677239 */ /* 0x000fe20000001467 */
[C---:B------:R-:W-:Y:S01]  /*6b80*/  IMAD.U32 R83, R105.reuse, 0x10000, RZ ;  /* 0x0001000069537824 */ /* 0x040fe200078e00ff */
[----:B------:R-:W-:Y:S01]  /*6b90*/  SHF.L.U32 R85, R105, 0x8, RZ ;  /* 0x0000000869557819 */ /* 0x000fe200000006ff */
[----:B------:R-:W-:Y:S01]  /*6ba0*/  IMAD R39, R81, R82, R39 ;  /* 0x0000005251277224 */ /* 0x000fe200078e0227 */
[----:B------:R-:W-:Y:S01]  /*6bb0*/  MOV R81, R84 ;  /* 0x0000005400517202 */ /* 0x000fe20000000f00 */
[C---:B------:R-:W-:Y:S01]  /*6bc0*/  IMAD R36, R78.reuse, R40, RZ ;  /* 0x000000284e247224 */ /* 0x040fe200078e02ff */
[----:B------:R-:W-:Y:S01]  /*6bd0*/  SHF.R.S32.HI R83, RZ, 0x18, R83 ;  /* 0x00000018ff537819 */ /* 0x000fe20000011453 */
[C---:B------:R-:W-:Y:S01]  /*6be0*/  IMAD R37, R78.reuse, R41, RZ ;  /* 0x000000294e257224 */ /* 0x040fe200078e02ff */
[----:B------:R-:W-:Y:S01]  /*6bf0*/  SHF.R.S32.HI R85, RZ, 0x18, R85 ;  /* 0x00000018ff557819 */ /* 0x000fe20000011455 */
[C---:B------:R-:W-:Y:S01]  /*6c00*/  IMAD R38, R78.reuse, R42, RZ ;  /* 0x0000002a4e267224 */ /* 0x040fe200078e02ff */
[----:B------:R1:W-:Y:S01]  /*6c10*/  STS.128 [R175+0x4200], R100 ;  /* 0x00420064af007388 */ /* 0x0003e20000000c00 */
[----:B------:R-:W-:Y:S01]  /*6c20*/  IMAD R36, R81, R82, R36 ;  /* 0x0000005251247224 */ /* 0x000fe200078e0224 */
[----:B------:R-:W-:Y:S01]  /*6c30*/  I2IP.S8.S32.SAT R112, R39, R34, RZ ;  /* 0x0000002227707239 */ /* 0x000fe200000014ff */
[-C--:B------:R-:W-:Y:S01]  /*6c40*/  IMAD R37, R83, R82.reuse, R37 ;  /* 0x0000005253257224 */ /* 0x080fe200078e0225 */
[----:B------:R-:W-:Y:S01]  /*6c50*/  SHF.R.S32.HI R84, RZ, 0x18, R105 ;  /* 0x00000018ff547819 */ /* 0x000fe20000011469 */
[----:B------:R-:W-:Y:S01]  /*6c60*/  IMAD R43, R78, R43, RZ ;  /* 0x0000002b4e2b7224 */ /* 0x000fe200078e02ff */
[C---:B------:R-:W-:Y:S01]  /*6c70*/  SHF.L.U32 R83, R106.reuse, 0x10, RZ ;  /* 0x000000106a537819 */ /* 0x040fe200000006ff */
[----:B------:R-:W-:Y:S01]  /*6c80*/  IMAD R38, R85, R82, R38 ;  /* 0x0000005255267224 */ /* 0x000fe200078e0226 */
[----:B------:R-:W-:Y:S01]  /*6c90*/  PRMT R81, R106, 0x8880, RZ ;  /* 0x000088806a517816 */ /* 0x000fe200000000ff */
[----:B------:R-:W-:Y:S01]  /*6ca0*/  IMAD R40, R78, R44, RZ ;  /* 0x0000002c4e287224 */ /* 0x000fe200078e02ff */
[----:B------:R-:W-:Y:S01]  /*6cb0*/  SHF.L.U32 R85, R106, 0x8, RZ ;  /* 0x000000086a557819 */ /* 0x000fe200000006ff */
[----:B------:R-:W-:Y:S01]  /*6cc0*/  IMAD R41, R78, R45, RZ ;  /* 0x0000002d4e297224 */ /* 0x000fe200078e02ff */
[----:B------:R-:W-:Y:S01]  /*6cd0*/  SHF.R.S32.HI R83, RZ, 0x18, R83 ;  /* 0x00000018ff537819 */ /* 0x000fe20000011453 */
[----:B------:R-:W-:Y:S01]  /*6ce0*/  IMAD R43, R84, R82, R43 ;  /* 0x00000052542b7224 */ /* 0x000fe200078e022b */
[----:B------:R-:W-:Y:S01]  /*6cf0*/  SHF.R.S32.HI R85, RZ, 0x18, R85 ;  /* 0x00000018ff557819 */ /* 0x000fe20000011455 */
[C---:B------:R-:W-:Y:S01]  /*6d00*/  IMAD R42, R78.reuse, R46, RZ ;  /* 0x0000002e4e2a7224 */ /* 0x040fe200078e02ff */
[----:B------:R-:W-:Y:S01]  /*6d10*/  I2IP.S8.S32.SAT R112, R33, R32, R112 ;  /* 0x0000002021707239 */ /* 0x000fe20000001470 */
[----:B------:R-:W-:Y:S01]  /*6d20*/  IMAD R40, R81, R82, R40 ;  /* 0x0000005251287224 */ /* 0x000fe200078e0228 */
[----:B------:R-:W-:Y:S01]  /*6d30*/  SHF.R.S32.HI R84, RZ, 0x18, R106 ;  /* 0x00000018ff547819 */ /* 0x000fe2000001146a */
[----:B------:R-:W-:Y:S01]  /*6d40*/  IMAD R47, R78, R47, RZ ;  /* 0x0000002f4e2f7224 */ /* 0x000fe200078e02ff */
[----:B------:R-:W-:Y:S01]  /*6d50*/  I2IP.S8.S32.SAT R113, R43, R38, RZ ;  /* 0x000000262b717239 */ /* 0x000fe200000014ff */
[-C--:B------:R-:W-:Y:S01]  /*6d60*/  IMAD R41, R83, R82.reuse, R41 ;  /* 0x0000005253297224 */ /* 0x080fe200078e0229 */
[----:B------:R-:W-:Y:S01]  /*6d70*/  PRMT R81, R107, 0x8880, RZ ;  /* 0x000088806b517816 */ /* 0x000fe200000000ff */
[-C--:B------:R-:W-:Y:S01]  /*6d80*/  IMAD R42, R85, R82.reuse, R42 ;  /* 0x00000052552a7224 */ /* 0x080fe200078e022a */
[----:B------:R-:W-:Y:S01]  /*6d90*/  SHF.L.U32 R83, R107, 0x10, RZ ;  /* 0x000000106b537819 */ /* 0x000fe200000006ff */
[----:B------:R-:W-:Y:S01]  /*6da0*/  IMAD R47, R84, R82, R47 ;  /* 0x00000052542f7224 */ /* 0x000fe200078e022f */
[----:B------:R-:W-:Y:S01]  /*6db0*/  I2IP.S8.S32.SAT R113, R37, R36, R113 ;  /* 0x0000002425717239 */ /* 0x000fe20000001471 */
[C---:B------:R-:W-:Y:S01]  /*6dc0*/  IMAD R44, R78.reuse, R48, RZ ;  /* 0x000000304e2c7224 */ /* 0x040fe200078e02ff */
[----:B------:R-:W-:Y:S01]  /*6dd0*/  SHF.R.S32.HI R83, RZ, 0x18, R83 ;  /* 0x00000018ff537819 */ /* 0x000fe20000011453 */
[----:B------:R-:W-:Y:S01]  /*6de0*/  IMAD.SHL.U32 R84, R107, 0x100, RZ ;  /* 0x000001006b547824 */ /* 0x000fe200078e00ff */
[----:B------:R-:W-:Y:S01]  /*6df0*/  I2IP.S8.S32.SAT R114, R47, R42, RZ ;  /* 0x0000002a2f727239 */ /* 0x000fe200000014ff */
[----:B------:R-:W-:Y:S01]  /*6e00*/  IMAD R45, R78, R49, RZ ;  /* 0x000000314e2d7224 */ /* 0x000fe200078e02ff */
[----:B------:R-:W-:Y:S01]  /*6e10*/  PRMT R85, R108, 0x8880, RZ ;  /* 0x000088806c557816 */ /* 0x000fe200000000ff */
[----:B------:R-:W-:Y:S01]  /*6e20*/  IMAD R44, R81, R82, R44 ;  /* 0x00000052512c7224 */ /* 0x000fe200078e022c */
[----:B------:R-:W-:Y:S01]  /*6e30*/  SHF.R.S32.HI R81, RZ, 0x18, R84 ;  /* 0x00000018ff517819 */ /* 0x000fe20000011454 */
[C---:B------:R-:W-:Y:S01]  /*6e40*/  IMAD R46, R78.reuse, R50, RZ ;  /* 0x000000324e2e7224 */ /* 0x040fe200078e02ff */
[----:B------:R-:W-:Y:S01]  /*6e50*/  I2IP.S8.S32.SAT R114, R41, R40, R114 ;  /* 0x0000002829727239 */ /* 0x000fe20000001472 */
[----:B------:R-:W-:Y:S01]  /*6e60*/  IMAD R45, R83, R82, R45 ;  /* 0x00000052532d7224 */ /* 0x000fe200078e022d */
[----:B------:R-:W-:Y:S01]  /*6e70*/  SHF.R.S32.HI R83, RZ, 0x18, R107 ;  /* 0x00000018ff537819 */ /* 0x000fe2000001146b */
[----:B------:R-:W-:Y:S01]  /*6e80*/  IMAD R51, R78, R51, RZ ;  /* 0x000000334e337224 */ /* 0x000fe200078e02ff */
[----:B------:R-:W-:Y:S01]  /*6e90*/  SHF.L.U32 R84, R108, 0x8, RZ ;  /* 0x000000086c547819 */ /* 0x000fe200000006ff */
[C---:B------:R-:W-:Y:S02]  /*6ea0*/  IMAD R48, R78.reuse, R52, RZ ;  /* 0x000000344e307224 */ /* 0x040fe400078e02ff */
[-C--:B------:R-:W-:Y:S01]  /*6eb0*/  IMAD R46, R81, R82.reuse, R46 ;  /* 0x00000052512e7224 */ /* 0x080fe200078e022e */
[----:B------:R-:W-:Y:S01]  /*6ec0*/  SHF.R.S32.HI R81, RZ, 0x18, R86 ;  /* 0x00000018ff517819 */ /* 0x000fe20000011456 */
[C---:B------:R-:W-:Y:S01]  /*6ed0*/  IMAD R49, R78.reuse, R53, RZ ;  /* 0x000000354e317224 */ /* 0x040fe200078e02ff */
[----:B------:R-:W-:Y:S01]  /*6ee0*/  SHF.R.S32.HI R86, RZ, 0x18, R111 ;  /* 0x00000018ff567819 */ /* 0x000fe2000001146f */
[----:B------:R-:W-:Y:S01]  /*6ef0*/  IMAD R51, R83, R82, R51 ;  /* 0x0000005253337224 */ /* 0x000fe200078e0233 */
[----:B------:R-:W-:Y:S01]  /*6f00*/  SHF.R.S32.HI R83, RZ, 0x18, R84 ;  /* 0x00000018ff537819 */ /* 0x000fe20000011454 */
[C---:B------:R-:W-:Y:S01]  /*6f10*/  IMAD R50, R78.reuse, R54, RZ ;  /* 0x000000364e327224 */ /* 0x040fe200078e02ff */
[----:B------:R-:W-:Y:S01]  /*6f20*/  SHF.R.S32.HI R84, RZ, 0x18, R108 ;  /* 0x00000018ff547819 */ /* 0x000fe2000001146c */
[----:B------:R-:W-:Y:S01]  /*6f30*/  IMAD R48, R85, R82, R48 ;  /* 0x0000005255307224 */ /* 0x000fe200078e0230 */
[----:B------:R-:W-:Y:S01]  /*6f40*/  I2IP.S8.S32.SAT R115, R51, R46, RZ ;  /* 0x0000002e33737239 */ /* 0x000fe200000014ff */
[C---:B------:R-:W-:Y:S01]  /*6f50*/  IMAD R55, R78.reuse, R55, RZ ;  /* 0x000000374e377224 */ /* 0x040fe200078e02ff */
[----:B------:R-:W-:Y:S01]  /*6f60*/  SHF.L.U32 R85, R109, 0x10, RZ ;  /* 0x000000106d557819 */ /* 0x000fe200000006ff */
[----:B------:R-:W-:Y:S01]  /*6f70*/  IMAD R49, R81, R82, R49 ;  /* 0x0000005251317224 */ /* 0x000fe200078e0231 */
[----:B------:R-:W-:Y:S01]  /*6f80*/  PRMT R81, R109, 0x8880, RZ ;  /* 0x000088806d517816 */ /* 0x000fe200000000ff */
[----:B------:R-:W-:Y:S01]  /*6f90*/  IMAD R52, R78, R56, RZ ;  /* 0x000000384e347224 */ /* 0x000fe200078e02ff */
[----:B------:R-:W-:Y:S01]  /*6fa0*/  I2IP.S8.S32.SAT R115, R45, R44, R115 ;  /* 0x0000002c2d737239 */ /* 0x000fe20000001473 */
[-C--:B------:R-:W-:Y:S01]  /*6fb0*/  IMAD R50, R83, R82.reuse, R50 ;  /* 0x0000005253327224 */ /* 0x080fe200078e0232 */
[----:B------:R-:W-:Y:S01]  /*6fc0*/  SHF.R.S32.HI R83, RZ, 0x18, R85 ;  /* 0x00000018ff537819 */ /* 0x000fe20000011455 */
[-C--:B------:R-:W-:Y:S01]  /*6fd0*/  IMAD R55, R84, R82.reuse, R55 ;  /* 0x0000005254377224 */ /* 0x080fe200078e0237 */
[----:B------:R-:W-:Y:S01]  /*6fe0*/  PRMT R85, R110, 0x8880, RZ ;  /* 0x000088806e557816 */ /* 0x000fe200000000ff */
[----:B------:R-:W-:Y:S01]  /*6ff0*/  IMAD R52, R81, R82, R52 ;  /* 0x0000005251347224 */ /* 0x000fe200078e0234 */
[----:B------:R-:W-:Y:S01]  /*7000*/  SHF.L.U32 R81, R109, 0x8, RZ ;  /* 0x000000086d517819 */ /* 0x000fe200000006ff */
[C---:B------:R-:W-:Y:S01]  /*7010*/  IMAD R53, R78.reuse, R57, RZ ;  /* 0x000000394e357224 */ /* 0x040fe200078e02ff */
[----:B------:R1:W-:Y:S01]  /*7020*/  STS.128 [R174+0x4200], R112 ;  /* 0x00420070ae007388 */ /* 0x0003e20000000c00 */
[----:B------:R-:W-:Y:S01]  /*7030*/  IMAD R54, R78, R58, RZ ;  /* 0x0000003a4e367224 */ /* 0x000fe200078e02ff */
[----:B------:R-:W-:Y:S01]  /*7040*/  SHF.R.S32.HI R81, RZ, 0x18, R81 ;  /* 0x00000018ff517819 */ /* 0x000fe20000011451 */
[----:B------:R-:W-:Y:S01]  /*7050*/  IMAD R53, R83, R82, R53 ;  /* 0x0000005253357224 */ /* 0x000fe200078e0235 */
[----:B------:R-:W-:Y:S01]  /*7060*/  SHF.L.U32 R84, R110, 0x10, RZ ;  /* 0x000000106e547819 */ /* 0x000fe200000006ff */
[C---:B------:R-:W-:Y:S01]  /*7070*/  IMAD R59, R78.reuse, R59, RZ ;  /* 0x0000003b4e3b7224 */ /* 0x040fe200078e02ff */
[----:B------:R-:W-:Y:S01]  /*7080*/  SHF.R.S32.HI R83, RZ, 0x18, R109 ;  /* 0x00000018ff537819 */ /* 0x000fe2000001146d */
[C---:B------:R-:W-:Y:S01]  /*7090*/  IMAD R56, R78.reuse, R60, RZ ;  /* 0x0000003c4e387224 */ /* 0x040fe200078e02ff */
[----:B------:R-:W-:Y:S01]  /*70a0*/  I2IP.S8.S32.SAT R120, R55, R50, RZ ;  /* 0x0000003237787239 */ /* 0x000fe200000014ff */
[----:B------:R-:W-:Y:S01]  /*70b0*/  IMAD R54, R81, R82, R54 ;  /* 0x0000005251367224 */ /* 0x000fe200078e0236 */
[----:B------:R-:W-:Y:S01]  /*70c0*/  SHF.R.S32.HI R84, RZ, 0x18, R84 ;  /* 0x00000018ff547819 */ /* 0x000fe20000011454 */
[----:B------:R-:W-:Y:S01]  /*70d0*/  IMAD R57, R78, R61, RZ ;  /* 0x0000003d4e397224 */ /* 0x000fe200078e02ff */
[----:B------:R-:W-:Y:S01]  /*70e0*/  I2IP.S8.S32.SAT R120, R49, R48, R120 ;  /* 0x0000003031787239 */ /* 0x000fe20000001478 */
[-C--:B------:R-:W-:Y:S01]  /*70f0*/  IMAD R59, R83, R82.reuse, R59 ;  /* 0x00000052533b7224 */ /* 0x080fe200078e023b */
[----:B------:R-:W-:Y:S01]  /*7100*/  PRMT R83, R111, 0x8880, RZ ;  /* 0x000088806f537816 */ /* 0x000fe200000000ff */
[-C--:B------:R-:W-:Y:S01]  /*7110*/  IMAD R56, R85, R82.reuse, R56 ;  /* 0x0000005255387224 */ /* 0x080fe200078e0238 */
[----:B------:R-:W-:Y:S01]  /*7120*/  SHF.R.S32.HI R81, RZ, 0x18, R110 ;  /* 0x00000018ff517819 */ /* 0x000fe2000001146e */
[----:B------:R-:W-:Y:S01]  /*7130*/  IMAD R57, R84, R82, R57 ;  /* 0x0000005254397224 */ /* 0x000fe200078e0239 */
[----:B------:R-:W-:Y:S01]  /*7140*/  I2IP.S8.S32.SAT R121, R59, R54, RZ ;  /* 0x000000363b797239 */ /* 0x000fe200000014ff */
[C---:B------:R-:W-:Y:S01]  /*7150*/  IMAD R58, R78.reuse, R62, RZ ;  /* 0x0000003e4e3a7224 */ /* 0x040fe200078e02ff */
[C---:B------:R-:W-:Y:S01]  /*7160*/  SHF.L.U32 R85, R111.reuse, 0x8, RZ ;  /* 0x000000086f557819 */ /* 0x040fe200000006ff */
[----:B------:R-:W-:Y:S01]  /*7170*/  IMAD.U32 R84, R111, 0x10000, RZ ;  /* 0x000100006f547824 */ /* 0x000fe200078e00ff */
[----:B------:R-:W-:Y:S01]  /*7180*/  I2IP.S8.S32.SAT R121, R53, R52, R121 ;  /* 0x0000003435797239 */ /* 0x000fe20000001479 */
[C---:B------:R-:W-:Y:S01]  /*7190*/  IMAD R63, R78.reuse, R63, RZ ;  /* 0x0000003f4e3f7224 */ /* 0x040fe200078e02ff */
[----:B------:R-:W-:Y:S01]  /*71a0*/  SHF.R.S32.HI R85, RZ, 0x18, R85 ;  /* 0x00000018ff557819 */ /* 0x000fe20000011455 */
[C---:B------:R-:W-:Y:S01]  /*71b0*/  IMAD R60, R78.reuse, R64, RZ ;  /* 0x000000404e3c7224 */ /* 0x040fe200078e02ff */
[----:B------:R-:W-:Y:S01]  /*71c0*/  SHF.R.S32.HI R84, RZ, 0x18, R84 ;  /* 0x00000018ff547819 */ /* 0x000fe20000011454 */
[-C--:B------:R-:W-:Y:S02]  /*71d0*/  IMAD R58, R87, R82.reuse, R58 ;  /* 0x00000052573a7224 */ /* 0x080fe400078e023a */
[C---:B------:R-:W-:Y:S02]  /*71e0*/  IMAD R61, R78.reuse, R65, RZ ;  /* 0x000000414e3d7224 */ /* 0x040fe400078e02ff */
[-C--:B------:R-:W-:Y:S02]  /*71f0*/  IMAD R63, R81, R82.reuse, R63 ;  /* 0x00000052513f7224 */ /* 0x080fe400078e023f */
[----:B------:R-:W-:Y:S02]  /*7200*/  IMAD R60, R83, R82, R60 ;  /* 0x00000052533c7224 */ /* 0x000fe400078e023c */
[----:B------:R-:W-:Y:S01]  /*7210*/  IMAD R62, R78, R66, RZ ;  /* 0x000000424e3e7224 */ /* 0x000fe200078e02ff */
[----:B------:R-:W-:Y:S01]  /*7220*/  I2IP.S8.S32.SAT R122, R63, R58, RZ ;  /* 0x0000003a3f7a7239 */ /* 0x000fe200000014ff */
[----:B------:R-:W-:Y:S02]  /*7230*/  IMAD R61, R84, R82, R61 ;  /* 0x00000052543d7224 */ /* 0x000fe400078e023d */
[----:B------:R-:W-:Y:S01]  /*7240*/  IMAD R67, R78, R67, RZ ;  /* 0x000000434e437224 */ /* 0x000fe200078e02ff */
[----:B------:R-:W-:Y:S01]  /*7250*/  I2IP.S8.S32.SAT R122, R57, R56, R122 ;  /* 0x00000038397a7239 */ /* 0x000fe2000000147a */
[-C--:B------:R-:W-:Y:S02]  /*7260*/  IMAD R62, R85, R82.reuse, R62 ;  /* 0x00000052553e7224 */ /* 0x080fe400078e023e */
[----:B------:R-:W-:Y:S05]  /*7270*/  IMAD R67, R86, R82, R67 ;  /* 0x0000005256437224 */ /* 0x000fea00078e0243 */
[----:B------:R-:W-:Y:S04]  /*7280*/  I2IP.S8.S32.SAT R123, R67, R62, RZ ;  /* 0x0000003e437b7239 */ /* 0x000fe800000014ff */
[----:B------:R-:W-:Y:S05]  /*7290*/  I2IP.S8.S32.SAT R123, R61, R60, R123 ;  /* 0x0000003c3d7b7239 */ /* 0x000fea000000147b */
[----:B------:R1:W-:Y:S01]  /*72a0*/  STS.128 [R173+0x4200], R120 ;  /* 0x00420078ad007388 */ /* 0x0003e20000000c00 */
[----:B------:R-:W-:Y:S01]  /*72b0*/  @!PT LDS RZ, [RZ] ;  /* 0x00000000fffff984 */ /* 0x000fe20000000800 */
[----:B------:R-:W-:Y:S01]  /*72c0*/  @!PT LDS RZ, [RZ] ;  /* 0x00000000fffff984 */ /* 0x000fe20000000800 */
[----:B------:R-:W-:Y:S01]  /*72d0*/  @!PT LDS RZ, [RZ] ;  /* 0x00000000fffff984 */ /* 0x000fe20000000800 */
[----:B------:R-:W-:Y:S01]  /*72e0*/  @!PT LDS RZ, [RZ] ;  /* 0x00000000fffff984 */ /* 0x000fe20000000800 */
[----:B------:R2:W-:Y:S07]  /*72f0*/  MEMBAR.ALL.CTA ;  /* 0x0000000000007992 */ /* 0x0005ee0000008000 */
[----:B--2---:R-:W2:Y:S02]  /*7300*/  FENCE.VIEW.ASYNC.S ;  /* 0x00000000000073c6 */ /* 0x004ea40000000000 */
[----:B--2---:R-:W-:Y:S06]  /*7310*/  BAR.SYNC.DEFER_BLOCKING 0x1, 0x80 ;  /* 0x0042000000007b1d */ /* 0x004fec0000010000 */
[----:B------:R-:W-:Y:S05]  /*7320*/  @P0 BRA `(.L_x_114) ;  /* 0x0000000000280947 */ /* 0x000fea0003800000 */
[----:B------:R-:W-:Y:S02]  /*7330*/  UIADD3 UR4, UPT, UPT, UR49, 0x4200, URZ ;  /* 0x0000420031047890 */ /* 0x000fe4000fffe0ff */
[----:B------:R-:W-:Y:S01]  /*7340*/  UIADD3 UR6, UP0, UPT, UR52, 0x680, URZ ;  /* 0x0000068034067890 */ /* 0x000fe2000ff1e0ff */
[----:B------:R-:W-:Y:S03]  /*7350*/  UMOV UR43, UR36 ;  /* 0x00000024002b7c82 */ /* 0x000fe60008000000 */
[----:B------:R-:W-:Y:S01]  /*7360*/  MOV R168, UR4 ;  /* 0x0000000400a87c02 */ /* 0x000fe20008000f00 */
[----:B------:R-:W-:Y:S03]  /*7370*/  UIADD3.X UR7, UPT, UPT, URZ, UR53, URZ, UP0, !UPT ;  /* 0x00000035ff077290 */ /* 0x000fe600087fe4ff */
[----:B------:R-:W-:Y:S11]  /*7380*/  R2UR UR40, R168 ;  /* 0x00000000a82872ca */ /* 0x000ff600000e0000 */
[----:B------:R-:W-:Y:S02]  /*7390*/  @!UPT UIADD3 URZ, UPT, UPT, URZ, URZ, URZ ;  /* 0x000000fffffff290 */ /* 0x000fe4000fffe0ff */
[----:B------:R2:W-:Y:S01]  /*73a0*/  UTMASTG.3D [UR40], [UR6] ;  /* 0x00000028060073b5 */ /* 0x0005e20008010000 */
[----:B------:R0:W-:Y:S01]  /*73b0*/  UTMACMDFLUSH ;  /* 0x00000000000079b7 */ /* 0x0001e20000000000 */
[----:B--2---:R-:W-:Y:S04]  /*73c0*/  DEPBAR.LE SB0, 0x1 ;  /* 0x000080400000791a */ /* 0x004fe80000000000 */
.L_x_114:
[----:B------:R-:W-:Y:S05]  /*73d0*/  BSYNC.RECONVERGENT B0 ;  /* 0x0000000000007941 */ /* 0x000fea0003800200 */
.L_x_113:
[----:B------:R-:W-:Y:S06]  /*73e0*/  BAR.SYNC.DEFER_BLOCKING 0x1, 0x80 ;  /* 0x0042000000007b1d */ /* 0x000fec0000010000 */
[----:B------:R-:W2:Y:S01]  /*73f0*/  @P6 SYNCS.PHASECHK.TRANS64.TRYWAIT P0, [R124+URZ+0x50], R125 ;  /* 0x0000507d7c0065a7 */ /* 0x000ea200080011ff */
[----:B------:R-:W-:Y:S01]  /*7400*/  BSSY B1, `(.L_x_115) ;  /* 0x0000023000017945 */ /* 0x000fe20003800000 */
[----:B--2---:R-:W-:Y:S03]  /*7410*/  @P6 SEL R116, RZ, 0x1, !P0 ;  /* 0x00000001ff746807 */ /* 0x004fe60004000000 */
[----:B------:R-:W-:Y:S05]  /*7420*/  @!P6 BRA `(.L_x_116) ;  /* 0x000000000080e947 */ /* 0x000fea0003800000 */
[----:B------:R-:W-:Y:S01]  /*7430*/  ISETP.NE.AND P1, PT, R117, RZ, PT ;  /* 0x000000ff7500720c */ /* 0x000fe20003f25270 */
[----:B------:R-:W-:Y:S01]  /*7440*/  BSSY B0, `(.L_x_117) ;  /* 0x000000a000007945 */ /* 0x000fe20003800000 */
[----:B------:R-:W-:Y:S11]  /*7450*/  ISETP.NE.AND P0, PT, R116, RZ, PT ;  /* 0x000000ff7400720c */ /* 0x000ff60003f05270 */
[----:B------:R-:W-:Y:S04]  /*7460*/  @P1 IMAD R119, R162, 0x2000, R119 ;  /* 0x00002000a2771824 */ /* 0x000fe800078e0277 */
[--C-:B------:R-:W-:Y:S01]  /*7470*/  @P1 IMAD.IADD R118, R118, 0x1, R119.reuse ;  /* 0x0000000176761824 */ /* 0x100fe200078e0277 */
[----:B------:R-:W-:Y:S01]  /*7480*/  @P1 IADD3 R2, PT, PT, R167, R119, RZ ;  /* 0x00000077a7021210 */ /* 0x000fe20007ffe0ff */
[----:B------:R-:W-:Y:S01]  /*7490*/  @P1 IMAD.IADD R0, R166, 0x1, R119 ;  /* 0x00000001a6001824 */ /* 0x000fe200078e0277 */
[----:B------:R-:W-:Y:S06]  /*74a0*/  @P0 BRA `(.L_x_118) ;  /* 0x00000000000c0947 */ /* 0x000fec0003800000 */
[----:B------:R-:W-:Y:S04]  /*74b0*/  SHF.L.U32 R3, R161, 0x1f, RZ ;  /* 0x0000001fa1037819 */ /* 0x000fe800000006ff */
[----:B------:R-:W2:Y:S02]  /*74c0*/  SYNCS.PHASECHK.TRANS64.TRYWAIT P0, [R124+URZ+0x50], R3 ;  /* 0x000050037c0075a7 */ /* 0x000ea400080011ff */
[----:B--2---:R-:W-:Y:S05]  /*74d0*/  @!P0 BRA `(.L_x_119) ;  /* 0x0000002000588947 */ /* 0x004fea0003800000 */
.L_x_118:
[----:B------:R-:W-:Y:S05]  /*74e0*/  BSYNC B0 ;  /* 0x0000000000007941 */ /* 0x000fea0003800000 */
.L_x_117:
[----:B------:R-:W-:Y:S01]  /*74f0*/  ISETP.NE.AND P0, PT, R117, RZ, PT ;  /* 0x000000ff7500720c */ /* 0x000fe20003f05270 */
[----:B--2---:R-:W-:Y:S02]  /*7500*/  VIADD R124, R124, 0x60 ;  /* 0x000000607c7c7836 */ /* 0x004fe40000000000 */
[----:B------:R-:W-:Y:S02]  /*7510*/  IMAD.U32 R3, RZ, RZ, UR37 ;  /* 0x00000025ff037e24 */ /* 0x000fe4000f8e00ff */
[----:B------:R-:W-:Y:S03]  /*7520*/  VIADD R162, R162, 0x1 ;  /* 0x00000001a2a27836 */ /* 0x000fe60000000000 */
[----:B------:R-:W-:Y:S05]  /*7530*/  PRMT R3, R3, 0x654, R124 ;  /* 0x0000065403037816 */ /* 0x000fea000000007c */
[----:B------:R2:W3:Y:S04]  /*7540*/  @P0 LDS.128 R88, [R119+0x200] ;  /* 0x0002000077580984 */ /* 0x0004e80000000c00 */
[----:B------:R2:W4:Y:S04]  /*7550*/  @P0 LDS.128 R96, [R2+0x200] ;  /* 0x0002000002600984 */ /* 0x0005280000000c00 */
        /* <DEDUP_REMOVED lines=9> */
[----:B------:R-:W-:Y:S02]  /*75f0*/  SEL R4, RZ, 0x1, P0 ;  /* 0x00000001ff047807 */ /* 0x000fe40000000000 */
[----:B------:R-:W-:Y:S02]  /*7600*/  SEL R162, R162, RZ, P0 ;  /* 0x000000ffa2a27207 */ /* 0x000fe40000000000 */
[----:B------:R-:W-:Y:S01]  /*7610*/  LOP3.LUT R161, R161, R4, RZ, 0x3c, !PT ;  /* 0x00000004a1a17212 */ /* 0x000fe200078e3cff */
[----:B-----5:R2:W-:Y:S06]  /*7620*/  SYNCS.ARRIVE.TRANS64.RED.A1T0 RZ, [R3+URZ], RZ ;  /* 0x000000ff03ff79a7 */ /* 0x0205ec00081004ff */
.L_x_116:
[----:B------:R-:W-:Y:S05]  /*7630*/  BSYNC B1 ;  /* 0x0000000000017941 */ /* 0x000fea0003800000 */
.L_x_115:
[----:B--2---:R-:W-:Y:S05]  /*7640*/  VIADD R3, R80, 0x40 ;  /* 0x0000004050037836 */ /* 0x004fea0000000000 */
[----:B------:R-:W-:Y:S04]  /*7650*/  SHF.R.U32.HI R3, RZ, 0x15, R3 ;  /* 0x00000015ff037819 */ /* 0x000fe80000011603 */
[----:B------:R-:W-:Y:S11]  /*7660*/  LOP3.LUT P0, RZ, R3, 0x3, R156, 0x48, !PT ;  /* 0x0000000303ff7812 */ /* 0x000ff6000780489c */
[----:B------:R-:W-:Y:S02]  /*7670*/  @!UPT UIADD3 URZ, UPT, UPT, URZ, URZ, URZ ;  /* 0x000000fffffff290 */ /* 0x000fe4000fffe0ff */
[----:B------:R-:W-:Y:S05]  /*7680*/  @!P0 BRA `(.L_x_120) ;  /* 0x0000000000408947 */ /* 0x000fea0003800000 */
[----:B------:R-:W2:Y:S01]  /*7690*/  LDCU.64 UR8, c[0x4][0x70] ;  /* 0x01000e00ff0877ac */ /* 0x000ea20008000a00 */
[----:B------:R-:W-:Y:S01]  /*76a0*/  MOV R3, 0x0 ;  /* 0x0000000000037802 */ /* 0x000fe20000000f00 */
[----:B------:R-:W-:Y:S02]  /*76b0*/  HFMA2 R12, -RZ, RZ, 0, 5.9604644775390625e-08 ;  /* 0x00000001ff0c7431 */ /* 0x000fe400000001ff */
[----:B------:R-:W-:Y:S02]  /*76c0*/  IMAD.MOV.U32 R8, RZ, RZ, 0x192 ;  /* 0x00000192ff087424 */ /* 0x000fe400078e00ff */
[----:B------:R-:W-:Y:S01]  /*76d0*/  IMAD.MOV.U32 R13, RZ, RZ, RZ ;  /* 0x000000ffff0d7224 */ /* 0x000fe200078e00ff */
[----:B------:R-:W5:Y:S01]  /*76e0*/  LDCU.64 UR6, c[0x4][0x78] ;  /* 0x01000f00ff0677ac */ /* 0x000f620008000a00 */
[----:B------:R-:W1:Y:S01]  /*76f0*/  LDC.64 R2, c[0x4][R3] ;  /* 0x0100000003027b82 */ /* 0x000e620000000a00 */
[----:B------:R-:W3:Y:S01]  /*7700*/  LDCU.64 UR4, c[0x4][0x10] ;  /* 0x01000200ff0477ac */ /* 0x000ee20008000a00 */
[----:B--2---:R-:W-:Y:S01]  /*7710*/  MOV R5, UR9 ;  /* 0x0000000900057c02 */ /* 0x004fe20008000f00 */
[----:B------:R-:W-:Y:S01]  /*7720*/  IMAD.U32 R4, RZ, RZ, UR8 ;  /* 0x00000008ff047e24 */ /* 0x000fe2000f8e00ff */
[----:B-----5:R-:W-:Y:S01]  /*7730*/  MOV R7, UR7 ;  /* 0x0000000700077c02 */ /* 0x020fe20008000f00 */
[----:B------:R-:W-:Y:S01]  /*7740*/  IMAD.U32 R6, RZ, RZ, UR6 ;  /* 0x00000006ff067e24 */ /* 0x000fe2000f8e00ff */
[----:B---3--:R-:W-:Y:S01]  /*7750*/  MOV R11, UR5 ;  /* 0x00000005000b7c02 */ /* 0x008fe20008000f00 */
[----:B------:R-:W-:Y:S02]  /*7760*/  IMAD.U32 R10, RZ, RZ, UR4 ;  /* 0x00000004ff0a7e24 */ /* 0x000fe4000f8e00ff */
[----:B------:R-:W-:Y:S07]  /*7770*/  LEPC R20, `(.L_x_120) ;  /* 0x000000001014794e */ /* 0x000fee0000000000 */
[----:B-1--4-:R-:W-:Y:S05]  /*7780*/  CALL.ABS.NOINC R2 ;  /* 0x0000000002007343 */ /* 0x012fea0003c00000 */
.L_x_120:
[----:B------:R-:W-:Y:S01]  /*7790*/  ISETP.NE.AND P0, PT, R169, RZ, PT ;  /* 0x000000ffa900720c */ /* 0x000fe20003f05270 */
[----:B------:R-:W-:Y:S05]  /*77a0*/  WARPSYNC.ALL ;  /* 0x0000000000007948 */ /* 0x000fea0003800000 */
[----:B------:R-:W-:Y:S01]  /*77b0*/  R2UR UR4, R80 ;  /* 0x00000000500472ca */ /* 0x000fe200000e0000 */
[----:B---3--:R-:W-:Y:S01]  /*77c0*/  IMAD.U32 R141, R90, 0x10000, RZ ;  /* 0x000100005a8d7824 */ /* 0x008fe200078e00ff */
[C---:B------:R-:W-:Y:S01]  /*77d0*/  SHF.L.U32 R83, R88.reuse, 0x10, RZ ;  /* 0x0000001058537819 */ /* 0x040fe200000006ff */
[----:B----4-:R-:W-:Y:S01]  /*77e0*/  IMAD.U32 R126, R99, 0x10000, RZ ;  /* 0x00010000637e7824 */ /* 0x010fe200078e00ff */
[----:B------:R-:W-:Y:S01]  /*77f0*/  PRMT R81, R88, 0x8880, RZ ;  /* 0x0000888058517816 */ /* 0x000fe200000000ff */
[----:B-1----:R-:W-:Y:S01]  /*7800*/  IMAD.U32 R115, R108, 0x10000, RZ ;  /* 0x000100006c737824 */ /* 0x002fe200078e00ff */
[----:B------:R-:W-:Y:S01]  /*7810*/  SHF.L.U32 R84, R88, 0x8, RZ ;  /* 0x0000000858547819 */ /* 0x000fe200000006ff */
[----:B------:R-:W-:Y:S01]  /*7820*/  IMAD.SHL.U32 R134, R96, 0x100, RZ ;  /* 0x0000010060867824 */ /* 0x000fe200078e00ff */
[----:B------:R-:W-:Y:S01]  /*7830*/  SHF.R.S32.HI R83, RZ, 0x18, R83 ;  /* 0x00000018ff537819 */ /* 0x000fe20000011453 */
[----:B------:R-:W-:Y:S01]  /*7840*/  IMAD.SHL.U32 R119, R105, 0x100, RZ ;  /* 0x0000010069777824 */ /* 0x000fe200078e00ff */
[----:B------:R-:W-:Y:S01]  /*7850*/  SHF.R.S32.HI R84, RZ, 0x18, R84 ;  /* 0x00000018ff547819 */ /* 0x000fe20000011454 */
[----:B------:R-:W-:Y:S01]  /*7860*/  IMAD.SHL.U32 R92, R110, 0x100, RZ ;  /* 0x000001006e5c7824 */ /* 0x000fe200078e00ff */
[----:B------:R-:W-:Y:S01]  /*7870*/  SHF.R.S32.HI R85, RZ, 0x18, R88 ;  /* 0x00000018ff557819 */ /* 0x000fe20000011458 */
[----:B------:R-:W1:Y:S01]  /*7880*/  LDTM.x64 R4, tmem[UR4+0x40] ;  /* 0x00004004000479ee */ /* 0x000e620008340000 */
[----:B------:R-:W-:Y:S01]  /*7890*/  PRMT R145, R89, 0x8880, RZ ;  /* 0x0000888059917816 */ /* 0x000fe200000000ff */
[----:B------:R-:W-:Y:S01]  /*78a0*/  NOP ;  /* 0x0000000000007918 */ /* 0x000fe20000000000 */
[----:B------:R-:W-:Y:S01]  /*78b0*/  IADD3 R171, PT, PT, R171, 0xc0, RZ ;  /* 0x000000c0abab7810 */ /* 0x000fe20007ffe0ff */
[----:B------:R-:W-:Y:S01]  /*78c0*/  BSSY.RECONVERGENT B0, `(.L_x_121) ;  /* 0x000011b000007945 */ /* 0x000fe20003800200 */
[----:B------:R-:W-:Y:S02]  /*78d0*/  PRMT R102, R109, 0x8880, RZ ;  /* 0x000088806d667816 */ /* 0x000fe400000000ff */
[----:B------:R-:W-:Y:S02]  /*78e0*/  LOP3.LUT R171, R171, 0xfefffff8, RZ, 0xc0, !PT ;  /* 0xfefffff8abab7812 */ /* 0x000fe400078ec0ff */
[C---:B------:R-:W-:Y:S02]  /*78f0*/  SHF.L.U32 R100, R109.reuse, 0x10, RZ ;  /* 0x000000106d647819 */ /* 0x040fe400000006ff */
[----:B-1----:R1:W-:Y:S01]  /*7900*/  SYNCS.ARRIVE.TRANS64.RED.A1T0 RZ, [R171+URZ], RZ ;  /* 0x000000ffabff79a7 */ /* 0x0023e200081004ff */
[C---:B------:R-:W-:Y:S02]  /*7910*/  PRMT R130, R98.reuse, 0x8880, RZ ;  /* 0x0000888062827816 */ /* 0x040fe400000000ff */
[C---:B------:R-:W-:Y:S02]  /*7920*/  SHF.L.U32 R129, R98.reuse, 0x10, RZ ;  /* 0x0000001062817819 */ /* 0x040fe400000006ff */
[----:B------:R-:W-:Y:S02]  /*7930*/  SHF.L.U32 R128, R98, 0x8, RZ ;  /* 0x0000000862807819 */ /* 0x000fe400000006ff */
[----:B------:R-:W-:Y:S02]  /*7940*/  SHF.R.S32.HI R95, RZ, 0x18, R98 ;  /* 0x00000018ff5f7819 */ /* 0x000fe40000011462 */
[----:B------:R-:W-:Y:S02]  /*7950*/  SHF.L.U32 R98, R109, 0x8, RZ ;  /* 0x000000086d627819 */ /* 0x000fe400000006ff */
[----:B------:R-:W-:Y:S01]  /*7960*/  SHF.L.U32 R144, R89, 0x10, RZ ;  /* 0x0000001059907819 */ /* 0x000fe200000006ff */
[----:B------:R-:W-:Y:S01]  /*7970*/  IMAD R0, R78, R4, RZ ;  /* 0x000000044e007224 */ /* 0x000fe200078e02ff */
[----:B------:R-:W-:Y:S01]  /*7980*/  PRMT R142, R90, 0x8880, RZ ;  /* 0x000088805a8e7816 */ /* 0x000fe200000000ff */
[C---:B------:R-:W-:Y:S01]  /*7990*/  IMAD R2, R78.reuse, R5, RZ ;  /* 0x000000054e027224 */ /* 0x040fe200078e02ff */
[----:B------:R-:W-:Y:S01]  /*79a0*/  SHF.R.S32.HI R4, RZ, 0x18, R144 ;  /* 0x00000018ff047819 */ /* 0x000fe20000011490 */
[C---:B------:R-:W-:Y:S01]  /*79b0*/  IMAD R3, R78.reuse, R6, RZ ;  /* 0x000000064e037224 */ /* 0x040fe200078e02ff */
[----:B------:R-:W-:Y:S01]  /*79c0*/  SHF.R.S32.HI R86, RZ, 0x18, R89 ;  /* 0x00000018ff567819 */ /* 0x000fe20000011459 */
[-C--:B------:R-:W-:Y:S01]  /*79d0*/  IMAD R0, R81, R82.reuse, R0 ;  /* 0x0000005251007224 */ /* 0x080fe200078e0200 */
[----:B------:R-:W-:Y:S01]  /*79e0*/  PRMT R139, R91, 0x8880, RZ ;  /* 0x000088805b8b7816 */ /* 0x000fe200000000ff */
[----:B------:R-:W-:Y:S01]  /*79f0*/  IMAD R7, R78, R7, RZ ;  /* 0x000000074e077224 */ /* 0x000fe200078e02ff */
[----:B------:R-:W-:Y:S01]  /*7a00*/  SHF.R.S32.HI R87, RZ, 0x18, R90 ;  /* 0x00000018ff577819 */ /* 0x000fe2000001145a */
[-C--:B------:R-:W-:Y:S01]  /*7a10*/  IMAD R2, R83, R82.reuse, R2 ;  /* 0x0000005253027224 */ /* 0x080fe200078e0202 */
[----:B------:R-:W-:Y:S01]  /*7a20*/  SHF.R.S32.HI R83, RZ, 0x18, R109 ;  /* 0x00000018ff537819 */ /* 0x000fe2000001146d */
[-C--:B------:R-:W-:Y:S01]  /*7a30*/  IMAD R3, R84, R82.reuse, R3 ;  /* 0x0000005254037224 */ /* 0x080fe200078e0203 */
[----:B------:R-:W-:Y:S01]  /*7a40*/  SHF.L.U32 R138, R91, 0x10, RZ ;  /* 0x000000105b8a7819 */ /* 0x000fe200000006ff */
[----:B------:R-:W-:Y:S01]  /*7a50*/  IMAD R7, R85, R82, R7 ;  /* 0x0000005255077224 */ /* 0x000fe200078e0207 */
[----:B------:R-:W-:Y:S01]  /*7a60*/  PRMT R136, R96, 0x8880, RZ ;  /* 0x0000888060887816 */ /* 0x000fe200000000ff */
[----:B------:R-:W-:Y:S01]  /*7a70*/  IMAD R8, R78, R8, RZ ;  /* 0x000000084e087224 */ /* 0x000fe200078e02ff */
[----:B------:R-:W-:Y:S01]  /*7a80*/  SHF.L.U32 R135, R96, 0x10, RZ ;  /* 0x0000001060877819 */ /* 0x000fe200000006ff */
[C---:B------:R-:W-:Y:S01]  /*7a90*/  IMAD R9, R78.reuse, R9, RZ ;  /* 0x000000094e097224 */ /* 0x040fe200078e02ff */
[----:B------:R-:W-:Y:S01]  /*7aa0*/  I2IP.S8.S32.SAT R109, R7, R3, RZ ;  /* 0x00000003076d7239 */ /* 0x000fe200000014ff */
[C---:B------:R-:W-:Y:S01]  /*7ab0*/  IMAD R10, R78.reuse, R10, RZ ;  /* 0x0000000a4e0a7224 */ /* 0x040fe200078e02ff */
[----:B------:R-:W-:Y:S01]  /*7ac0*/  MOV R3, R145 ;  /* 0x0000009100037202 */ /* 0x000fe20000000f00 */
[C---:B------:R-:W-:Y:S01]  /*7ad0*/  IMAD R7, R78.reuse, R20, RZ ;  /* 0x000000144e077224 */ /* 0x040fe200078e02ff */
[C---:B------:R-:W-:Y:S01]  /*7ae0*/  PRMT R133, R97.reuse, 0x8880, RZ ;  /* 0x0000888061857816 */ /* 0x040fe200000000ff */
[----:B------:R-:W-:Y:S01]  /*7af0*/  IMAD R11, R78, R11, RZ ;  /* 0x0000000b4e0b7224 */ /* 0x000fe200078e02ff */
[----:B------:R-:W-:Y:S01]  /*7b00*/  SHF.L.U32 R132, R97, 0x10, RZ ;  /* 0x0000001061847819 */ /* 0x000fe200000006ff */
[----:B------:R-:W-:Y:S01]  /*7b10*/  IMAD R8, R3, R82, R8 ;  /* 0x0000005203087224 */ /* 0x000fe200078e0208 */
[----:B------:R-:W-:Y:S01]  /*7b20*/  MOV R3, R142 ;  /* 0x0000008e00037202 */ /* 0x000fe20000000f00 */
[----:B------:R-:W-:Y:S01]  /*7b30*/  IMAD R9, R4, R82, R9 ;  /* 0x0000005204097224 */ /* 0x000fe200078e0209 */
[----:B------:R-:W-:Y:S01]  /*7b40*/  SHF.R.S32.HI R4, RZ, 0x18, R141 ;  /* 0x00000018ff047819 */ /* 0x000fe2000001148d */
[C---:B------:R-:W-:Y:S01]  /*7b50*/  IMAD R20, R78.reuse, R25, RZ ;  /* 0x000000194e147224 */ /* 0x040fe200078e02ff */
[----:B------:R-:W-:Y:S01]  /*7b60*/  SHF.R.S32.HI R93, RZ, 0x18, R97 ;  /* 0x00000018ff5d7819 */ /* 0x000fe20000011461 */
[C---:B------:R-:W-:Y:S01]  /*7b70*/  IMAD R25, R78.reuse, R30, RZ ;  /* 0x0000001e4e197224 */ /* 0x040fe200078e02ff */
[----:B------:R-:W-:Y:S01]  /*7b80*/  PRMT R127, R99, 0x8880, RZ ;  /* 0x00008880637f7816 */ /* 0x000fe200000000ff */
[----:B------:R-:W-:Y:S01]  /*7b90*/  IMAD R12, R78, R12, RZ ;  /* 0x0000000c4e0c7224 */ /* 0x000fe200078e02ff */
[----:B------:R-:W-:Y:S01]  /*7ba0*/  PRMT R124, R104, 0x8880, RZ ;  /* 0x00008880687c7816 */ /* 0x000fe200000000ff */
[----:B------:R-:W-:Y:S01]  /*7bb0*/  IMAD R6, R78, R19, RZ ;  /* 0x000000134e067224 */ /* 0x000fe200078e02ff */
[----:B------:R-:W-:Y:S01]  /*7bc0*/  SHF.L.U32 R123, R104, 0x10, RZ ;  /* 0x00000010687b7819 */ /* 0x000fe200000006ff */
[C---:B------:R-:W-:Y:S01]  /*7bd0*/  IMAD R30, R78.reuse, R35, RZ ;  /* 0x000000234e1e7224 */ /* 0x040fe200078e02ff */
[C---:B------:R-:W-:Y:S01]  /*7be0*/  PRMT R121, R105.reuse, 0x8880, RZ ;  /* 0x0000888069797816 */ /* 0x040fe200000000ff */
[C---:B------:R-:W-:Y:S01]  /*7bf0*/  IMAD R19, R78.reuse, R24, RZ ;  /* 0x000000184e137224 */ /* 0x040fe200078e02ff */
[----:B------:R-:W-:Y:S01]  /*7c00*/  SHF.L.U32 R120, R105, 0x10, RZ ;  /* 0x0000001069787819 */ /* 0x000fe200000006ff */
[----:B------:R-:W-:Y:S01]  /*7c10*/  IMAD R35, R78, R40, RZ ;  /* 0x000000284e237224 */ /* 0x000fe200078e02ff */
[----:B------:R-:W-:Y:S01]  /*7c20*/  PRMT R118, R106, 0x8880, RZ ;  /* 0x000088806a767816 */ /* 0x000fe200000000ff */
[C---:B------:R-:W-:Y:S01]  /*7c30*/  IMAD R13, R78.reuse, R13, RZ ;  /* 0x0000000d4e0d7224 */ /* 0x040fe200078e02ff */
[----:B------:R-:W-:Y:S01]  /*7c40*/  SHF.R.S32.HI R101, RZ, 0x18, R105 ;  /* 0x00000018ff657819 */ /* 0x000fe20000011469 */
[----:B------:R-:W-:Y:S01]  /*7c50*/  IMAD R24, R78, R29, RZ ;  /* 0x0000001d4e187224 */ /* 0x000fe200078e02ff */
[----:B------:R-:W-:Y:S01]  /*7c60*/  SHF.L.U32 R116, R106, 0x10, RZ ;  /* 0x000000106a747819 */ /* 0x000fe200000006ff */
[C---:B------:R-:W-:Y:S01]  /*7c70*/  IMAD R40, R78.reuse, R45, RZ ;  /* 0x0000002d4e287224 */ /* 0x040fe200078e02ff */
[----:B------:R-:W-:Y:S01]  /*7c80*/  PRMT R112, R107, 0x8880, RZ ;  /* 0x000088806b707816 */ /* 0x000fe200000000ff */
[C---:B------:R-:W-:Y:S01]  /*7c90*/  IMAD R29, R78.reuse, R34, RZ ;  /* 0x000000224e1d7224 */ /* 0x040fe200078e02ff */
[----:B------:R-:W-:Y:S01]  /*7ca0*/  SHF.R.S32.HI R103, RZ, 0x18, R106 ;  /* 0x00000018ff677819 */ /* 0x000fe2000001146a */
[----:B------:R-:W-:Y:S01]  /*7cb0*/  IMAD R45, R78, R50, RZ ;  /* 0x000000324e2d7224 */ /* 0x000fe200078e02ff */
[----:B------:R-:W-:Y:S01]  /*7cc0*/  PRMT R117, R108, 0x8880, RZ ;  /* 0x000088806c757816 */ /* 0x000fe200000000ff */
[C---:B------:R-:W-:Y:S01]  /*7cd0*/  IMAD R14, R78.reuse, R14, RZ ;  /* 0x0000000e4e0e7224 */ /* 0x040fe200078e02ff */
[----:B------:R-:W-:Y:S01]  /*7ce0*/  SHF.R.S32.HI R105, RZ, 0x18, R107 ;  /* 0x00000018ff697819 */ /* 0x000fe2000001146b */
[C---:B------:R-:W-:Y:S01]  /*7cf0*/  IMAD R34, R78.reuse, R39, RZ ;  /* 0x000000274e227224 */ /* 0x040fe200078e02ff */
[----:B------:R-:W-:Y:S01]  /*7d00*/  SHF.R.S32.HI R81, RZ, 0x18, R108 ;  /* 0x00000018ff517819 */ /* 0x000fe2000001146c */
[----:B------:R-:W-:Y:S01]  /*7d10*/  IMAD R50, R78, R55, RZ ;  /* 0x000000374e327224 */ /* 0x000fe200078e02ff */
[----:B------:R-:W-:Y:S01]  /*7d20*/  SHF.L.U32 R94, R110, 0x10, RZ ;  /* 0x000000106e5e7819 */ /* 0x000fe200000006ff */
[C---:B------:R-:W-:Y:S01]  /*7d30*/  IMAD R39, R78.reuse, R44, RZ ;  /* 0x0000002c4e277224 */ /* 0x040fe200078e02ff */
[----:B------:R-:W-:Y:S01]  /*7d40*/  SHF.L.U32 R143, R89, 0x8, RZ ;  /* 0x00000008598f7819 */ /* 0x000fe200000006ff */
[C---:B------:R-:W-:Y:S01]  /*7d50*/  IMAD R55, R78.reuse, R60, RZ ;  /* 0x0000003c4e377224 */ /* 0x040fe200078e02ff */
[----:B------:R-:W-:Y:S01]  /*7d60*/  SHF.R.S32.HI R89, RZ, 0x18, R91 ;  /* 0x00000018ff597819 */ /* 0x000fe2000001145b */
[C---:B------:R-:W-:Y:S01]  /*7d70*/  IMAD R15, R78.reuse, R15, RZ ;  /* 0x0000000f4e0f7224 */ /* 0x040fe200078e02ff */
[----:B------:R-:W-:Y:S01]  /*7d80*/  SHF.R.S32.HI R5, RZ, 0x18, R143 ;  /* 0x00000018ff057819 */ /* 0x000fe2000001148f */
[C---:B------:R-:W-:Y:S01]  /*7d90*/  IMAD R44, R78.reuse, R49, RZ ;  /* 0x000000314e2c7224 */ /* 0x040fe200078e02ff */
[----:B------:R-:W-:Y:S01]  /*7da0*/  SHF.R.S32.HI R85, RZ, 0x18, R110 ;  /* 0x00000018ff557819 */ /* 0x000fe2000001146e */
[----:B------:R-:W-:Y:S01]  /*7db0*/  IMAD R60, R78, R65, RZ ;  /* 0x000000414e3c7224 */ /* 0x000fe200078e02ff */
[----:B------:R-:W-:Y:S01]  /*7dc0*/  SHF.L.U32 R140, R90, 0x8, RZ ;  /* 0x000000085a8c7819 */ /* 0x000fe200000006ff */
[-C--:B------:R-:W-:Y:S01]  /*7dd0*/  IMAD R10, R5, R82.reuse, R10 ;  /* 0x00000052050a7224 */ /* 0x080fe200078e020a */
[----:B------:R-:W-:Y:S01]  /*7de0*/  PRMT R90, R111, 0x8880, RZ ;  /* 0x000088806f5a7816 */ /* 0x000fe200000000ff */
[-C--:B------:R-:W-:Y:S01]  /*7df0*/  IMAD R11, R86, R82.reuse, R11 ;  /* 0x00000052560b7224 */ /* 0x080fe200078e020b */
[----:B------:R-:W-:Y:S01]  /*7e00*/  SHF.R.S32.HI R5, RZ, 0x18, R140 ;  /* 0x00000018ff057819 */ /* 0x000fe2000001148c */
[-C--:B------:R-:W-:Y:S01]  /*7e10*/  IMAD R12, R3, R82.reuse, R12 ;  /* 0x00000052030c7224 */ /* 0x080fe200078e020c */
[----:B------:R-:W-:Y:S01]  /*7e20*/  SHF.L.U32 R88, R111, 0x10, RZ ;  /* 0x000000106f587819 */ /* 0x000fe200000006ff */
[----:B------:R-:W-:Y:S01]  /*7e30*/  IMAD R13, R4, R82, R13 ;  /* 0x00000052040d7224 */ /* 0x000fe200078e020d */
[----:B------:R-:W-:Y:S01]  /*7e40*/  I2IP.S8.S32.SAT R65, R11, R10, RZ ;  /* 0x0000000a0b417239 */ /* 0x000fe200000014ff */
[C---:B------:R-:W-:Y:S01]  /*7e50*/  IMAD R49, R78.reuse, R54, RZ ;  /* 0x000000364e317224 */ /* 0x040fe200078e02ff */
[----:B------:R-:W-:Y:S01]  /*7e60*/  SHF.L.U32 R137, R91, 0x8, RZ ;  /* 0x000000085b897819 */ /* 0x000fe200000006ff */
[----:B------:R-:W-:Y:S01]  /*7e70*/  IMAD R14, R5, R82, R14 ;  /* 0x00000052050e7224 */ /* 0x000fe200078e020e */
[----:B------:R-:W-:Y:S01]  /*7e80*/  I2IP.S8.S32.SAT R65, R9, R8, R65 ;  /* 0x0000000809417239 */ /* 0x000fe20000001441 */
[C---:B------:R-:W-:Y:S01]  /*7e90*/  IMAD R3, R78.reuse, R16, RZ ;  /* 0x000000104e037224 */ /* 0x040fe200078e02ff */
[----:B------:R-:W-:Y:S01]  /*7ea0*/  SHF.R.S32.HI R11, RZ, 0x18, R138 ;  /* 0x00000018ff0b7819 */ /* 0x000fe2000001148a */
[C---:B------:R-:W-:Y:S01]  /*7eb0*/  IMAD R54, R78.reuse, R59, RZ ;  /* 0x0000003b4e367224 */ /* 0x040fe200078e02ff */
[----:B------:R-:W-:Y:S01]  /*7ec0*/  SHF.R.S32.HI R9, RZ, 0x18, R135 ;  /* 0x00000018ff097819 */ /* 0x000fe20000011487 */
[----:B------:R-:W-:Y:S01]  /*7ed0*/  IMAD.MOV.U32 R10, RZ, RZ, R139 ;  /* 0x000000ffff0a7224 */ /* 0x000fe200078e008b */
[----:B------:R-:W-:Y:S01]  /*7ee0*/  SHF.R.S32.HI R8, RZ, 0x18, R134 ;  /* 0x00000018ff087819 */ /* 0x000fe20000011486 */
[----:B------:R-:W-:Y:S01]  /*7ef0*/  IMAD R59, R78, R64, RZ ;  /* 0x000000404e3b7224 */ /* 0x000fe200078e02ff */
[----:B------:R-:W-:Y:S01]  /*7f00*/  I2IP.S8.S32.SAT R64, R2, R0, R109 ;  /* 0x0000000002407239 */ /* 0x000fe2000000146d */
[----:B------:R-:W-:Y:S01]  /*7f10*/  IMAD R15, R87, R82, R15 ;  /* 0x00000052570f7224 */ /* 0x000fe200078e020f */
[----:B------:R-:W-:Y:S01]  /*7f20*/  MOV R2, R136 ;  /* 0x0000008800027202 */ /* 0x000fe20000000f00 */
[C---:B------:R-:W-:Y:S01]  /*7f30*/  IMAD R4, R78.reuse, R17, RZ ;  /* 0x000000114e047224 */ /* 0x040fe200078e02ff */
[----:B------:R-:W-:Y:S01]  /*7f40*/  SHF.R.S32.HI R0, RZ, 0x18, R137 ;  /* 0x00000018ff007819 */ /* 0x000fe20000011489 */
[----:B------:R-:W-:Y:S01]  /*7f50*/  IMAD R5, R78, R18, RZ ;  /* 0x000000124e057224 */ /* 0x000fe200078e02ff */
[----:B------:R-:W-:Y:S01]  /*7f60*/  I2IP.S8.S32.SAT R14, R15, R14, RZ ;  /* 0x0000000e0f0e7239 */ /* 0x000fe200000014ff */
[-C--:B------:R-:W-:Y:S01]  /*7f70*/  IMAD R3, R10, R82.reuse, R3 ;  /* 0x000000520a037224 */ /* 0x080fe200078e0203 */
[----:B------:R-:W-:Y:S01]  /*7f80*/  SHF.R.S32.HI R91, RZ, 0x18, R96 ;  /* 0x00000018ff5b7819 */ /* 0x000fe20000011460 */
[-C--:B------:R-:W-:Y:S01]  /*7f90*/  IMAD R4, R11, R82.reuse, R4 ;  /* 0x000000520b047224 */ /* 0x080fe200078e0204 */
[----:B------:R-:W-:Y:S01]  /*7fa0*/  PRMT R96, R110, 0x8880, RZ ;  /* 0x000088806e607816 */ /* 0x000fe200000000ff */
[-C--:B------:R-:W-:Y:S01]  /*7fb0*/  IMAD R5, R0, R82.reuse, R5 ;  /* 0x0000005200057224 */ /* 0x080fe200078e0205 */
[----:B------:R-:W-:Y:S01]  /*7fc0*/  MOV R0, R133 ;  /* 0x0000008500007202 */ /* 0x000fe20000000f00 */
[C---:B------:R-:W-:Y:S01]  /*7fd0*/  IMAD R16, R78.reuse, R21, RZ ;  /* 0x000000154e107224 */ /* 0x040fe200078e02ff */
[----:B------:R-:W-:Y:S01]  /*7fe0*/  SHF.L.U32 R131, R97, 0x8, RZ ;  /* 0x0000000861837819 */ /* 0x000fe200000006ff */
[----:B------:R-:W-:Y:S01]  /*7ff0*/  IMAD R6, R89, R82, R6 ;  /* 0x0000005259067224 */ /* 0x000fe200078e0206 */
[----:B------:R-:W-:Y:S01]  /*8000*/  SHF.R.S32.HI R97, RZ, 0x18, R99 ;  /* 0x00000018ff617819 */ /* 0x000fe20000011463 */
[----:B------:R-:W-:Y:S01]  /*8010*/  IMAD R17, R78, R22, RZ ;  /* 0x000000164e117224 */ /* 0x000fe200078e02ff */
[----:B------:R-:W-:Y:S01]  /*8020*/  SHF.L.U32 R125, R99, 0x8, RZ ;  /* 0x00000008637d7819 */ /* 0x000fe200000006ff */
[-C--:B------:R-:W-:Y:S01]  /*8030*/  IMAD R7, R2, R82.reuse, R7 ;  /* 0x0000005202077224 */ /* 0x080fe200078e0207 */
[----:B------:R-:W-:Y:S01]  /*8040*/  I2IP.S8.S32.SAT R5, R6, R5, RZ ;  /* 0x0000000506057239 */ /* 0x000fe200000014ff */
[----:B------:R-:W-:Y:S01]  /*8050*/  IMAD R18, R78, R23, RZ ;  /* 0x000000174e127224 */ /* 0x000fe200078e02ff */
[----:B------:R-:W-:Y:S01]  /*8060*/  SHF.R.S32.HI R2, RZ, 0x18, R131 ;  /* 0x00000018ff027819 */ /* 0x000fe20000011483 */
[-C--:B------:R-:W-:Y:S01]  /*8070*/  IMAD R16, R9, R82.reuse, R16 ;  /* 0x0000005209107224 */ /* 0x080fe200078e0210 */
[----:B------:R-:W-:Y:S01]  /*8080*/  SHF.R.S32.HI R9, RZ, 0x18, R132 ;  /* 0x00000018ff097819 */ /* 0x000fe20000011484 */
[----:B------:R-:W-:Y:S01]  /*8090*/  IMAD R17, R8, R82, R17 ;  /* 0x0000005208117224 */ /* 0x000fe200078e0211 */
[----:B------:R-:W-:Y:S01]  /*80a0*/  SHF.R.S32.HI R99, RZ, 0x18, R104 ;  /* 0x00000018ff637819 */ /* 0x000fe20000011468 */
[----:B------:R-:W-:Y:S01]  /*80b0*/  IMAD R22, R78, R27, RZ ;  /* 0x0000001b4e167224 */ /* 0x000fe200078e02ff */
[----:B------:R-:W-:Y:S01]  /*80c0*/  SHF.L.U32 R122, R104, 0x8, RZ ;  /* 0x00000008687a7819 */ /* 0x000fe200000006ff */
[----:B------:R-:W-:Y:S01]  /*80d0*/  IMAD R27, R78, R32, RZ ;  /* 0x000000204e1b7224 */ /* 0x000fe200078e02ff */
[----:B------:R-:W-:Y:S01]  /*80e0*/  SHF.L.U32 R113, R106, 0x8, RZ ;  /* 0x000000086a717819 */ /* 0x000fe200000006ff */
[----:B------:R-:W-:Y:S01]  /*80f0*/  IMAD R18, R91, R82, R18 ;  /* 0x000000525b127224 */ /* 0x000fe200078e0212 */
[C---:B------:R-:W-:Y:S01]  /*8100*/  SHF.L.U32 R106, R107.reuse, 0x10, RZ ;  /* 0x000000106b6a7819 */ /* 0x040fe200000006ff */
[C---:B------:R-:W-:Y:S01]  /*8110*/  IMAD R32, R78.reuse, R37, RZ ;  /* 0x000000254e207224 */ /* 0x040fe200078e02ff */
[----:B------:R-:W-:Y:S01]  /*8120*/  SHF.L.U32 R104, R107, 0x8, RZ ;  /* 0x000000086b687819 */ /* 0x000fe200000006ff */
[----:B------:R-:W-:Y:S01]  /*8130*/  IMAD R21, R78, R26, RZ ;  /* 0x0000001a4e157224 */ /* 0x000fe200078e02ff */
[----:B------:R-:W-:Y:S01]  /*8140*/  I2IP.S8.S32.SAT R17, R18, R17, RZ ;  /* 0x0000001112117239 */ /* 0x000fe200000014ff */
[----:B------:R-:W-:Y:S01]  /*8150*/  IMAD R37, R78, R42, RZ ;  /* 0x0000002a4e257224 */ /* 0x000fe200078e02ff */
[----:B------:R-:W-:Y:S01]  /*8160*/  SHF.R.S32.HI R107, RZ, 0x18, R111 ;  /* 0x00000018ff6b7819 */ /* 0x000fe2000001146f */
[----:B------:R-:W-:Y:S01]  /*8170*/  IMAD R19, R0, R82, R19 ;  /* 0x0000005200137224 */ /* 0x000fe200078e0213 */
[----:B------:R-:W-:Y:S01]  /*8180*/  I2IP.S8.S32.SAT R16, R16, R7, R17 ;  /* 0x0000000710107239 */ /* 0x000fe20000001411 */
[C---:B------:R-:W-:Y:S01]  /*8190*/  IMAD R42, R78.reuse, R47, RZ ;  /* 0x0000002f4e2a7224 */ /* 0x040fe200078e02ff */
[----:B------:R-:W-:Y:S01]  /*81a0*/  MOV R0, R130 ;  /* 0x0000008200007202 */ /* 0x000fe20000000f00 */
[----:B------:R-:W-:Y:S01]  /*81b0*/  IMAD R47, R78, R52, RZ ;  /* 0x000000344e2f7224 */ /* 0x000fe200078e02ff */
[----:B------:R-:W-:Y:S01]  /*81c0*/  SHF.L.U32 R114, R108, 0x8, RZ ;  /* 0x000000086c727819 */ /* 0x000fe200000006ff */
[----:B------:R-:W-:Y:S01]  /*81d0*/  IMAD R20, R9, R82, R20 ;  /* 0x0000005209147224 */ /* 0x000fe200078e0214 */
[----:B------:R-:W-:Y:S01]  /*81e0*/  SHF.L.U32 R84, R111, 0x8, RZ ;  /* 0x000000086f547819 */ /* 0x000fe200000006ff */
[----:B------:R-:W-:Y:S01]  /*81f0*/  IMAD R52, R78, R57, RZ ;  /* 0x000000394e347224 */ /* 0x000fe200078e02ff */
[----:B------:R-:W-:Y:S01]  /*8200*/  IADD3 R76, PT, PT, R76, 0x1, RZ ;  /* 0x000000014c4c7810 */ /* 0x000fe20007ffe0ff */
[C---:B------:R-:W-:Y:S02]  /*8210*/  IMAD R23, R78.reuse, R28, RZ ;  /* 0x0000001c4e177224 */ /* 0x040fe400078e02ff */
[----:B------:R-:W-:Y:S02]  /*8220*/  IMAD R57, R78, R62, RZ ;  /* 0x0000003e4e397224 */ /* 0x000fe400078e02ff */
[-C--:B------:R-:W-:Y:S01]  /*8230*/  IMAD R21, R2, R82.reuse, R21 ;  /* 0x0000005202157224 */ /* 0x080fe200078e0215 */
[----:B------:R-:W-:Y:S01]  /*8240*/  MOV R2, R127 ;  /* 0x0000007f00027202 */ /* 0x000fe20000000f00 */
[----:B------:R-:W-:Y:S01]  /*8250*/  IMAD R62, R78, R67, RZ ;  /* 0x000000434e3e7224 */ /* 0x000fe200078e02ff */
[----:B------:R-:W-:Y:S01]  /*8260*/  I2IP.S8.S32.SAT R67, R4, R3, R5 ;  /* 0x0000000304437239 */ /* 0x000fe20000001405 */
[-C--:B------:R-:W-:Y:S01]  /*8270*/  IMAD R22, R93, R82.reuse, R22 ;  /* 0x000000525d167224 */ /* 0x080fe200078e0216 */
[----:B------:R-:W-:Y:S01]  /*8280*/  SHF.R.S32.HI R3, RZ, 0x18, R129 ;  /* 0x00000018ff037819 */ /* 0x000fe20000011481 */
[-C--:B------:R-:W-:Y:S01]  /*8290*/  IMAD R23, R0, R82.reuse, R23 ;  /* 0x0000005200177224 */ /* 0x080fe200078e0217 */
[----:B------:R-:W-:Y:S01]  /*82a0*/  SHF.R.S32.HI R0, RZ, 0x18, R128 ;  /* 0x00000018ff007819 */ /* 0x000fe20000011480 */
[----:B------:R-:W-:Y:S01]  /*82b0*/  IMAD R26, R78, R31, RZ ;  /* 0x0000001f4e1a7224 */ /* 0x000fe200078e02ff */
[----:B------:R-:W-:Y:S01]  /*82c0*/  I2IP.S8.S32.SAT R17, R22, R21, RZ ;  /* 0x0000001516117239 */ /* 0x000fe200000014ff */
[-C--:B------:R-:W-:Y:S01]  /*82d0*/  IMAD R24, R3, R82.reuse, R24 ;  /* 0x0000005203187224 */ /* 0x080fe200078e0218 */
[----:B------:R-:W-:Y:S01]  /*82e0*/  SHF.R.S32.HI R3, RZ, 0x18, R126 ;  /* 0x00000018ff037819 */ /* 0x000fe2000001147e */
[-C--:B------:R-:W-:Y:S01]  /*82f0*/  IMAD R25, R0, R82.reuse, R25 ;  /* 0x0000005200197224 */ /* 0x080fe200078e0219 */
[----:B------:R-:W-:Y:S01]  /*8300*/  I2IP.S8.S32.SAT R17, R20, R19, R17 ;  /* 0x0000001314117239 */ /* 0x000fe20000001411 */
[----:B------:R-:W-:Y:S01]  /*8310*/  IMAD R28, R78, R33, RZ ;  /* 0x000000214e1c7224 */ /* 0x000fe200078e02ff */
[----:B------:R-:W-:Y:S01]  /*8320*/  SHF.R.S32.HI R4, RZ, 0x18, R125 ;  /* 0x00000018ff047819 */ /* 0x000fe2000001147d */
[-C--:B------:R-:W-:Y:S02]  /*8330*/  IMAD R26, R95, R82.reuse, R26 ;  /* 0x000000525f1a7224 */ /* 0x080fe400078e021a */
[-C--:B------:R-:W-:Y:S01]  /*8340*/  IMAD R27, R2, R82.reuse, R27 ;  /* 0x00000052021b7224 */ /* 0x080fe200078e021b */
[----:B------:R-:W-:Y:S01]  /*8350*/  MOV R2, R121 ;  /* 0x0000007900027202 */ /* 0x000fe20000000f00 */
[----:B------:R-:W-:Y:S01]  /*8360*/  IMAD R28, R3, R82, R28 ;  /* 0x00000052031c7224 */ /* 0x000fe200078e021c */
[----:B------:R-:W-:Y:S01]  /*8370*/  I2IP.S8.S32.SAT R18, R26, R25, RZ ;  /* 0x000000191a127239 */ /* 0x000fe200000014ff */
[----:B------:R-:W-:Y:S01]  /*8380*/  IMAD R31, R78, R36, RZ ;  /* 0x000000244e1f7224 */ /* 0x000fe200078e02ff */
[----:B------:R-:W-:Y:S01]  /*8390*/  SHF.R.S32.HI R3, RZ, 0x18, R123 ;  /* 0x00000018ff037819 */ /* 0x000fe2000001147b */
[-C--:B------:R-:W-:Y:S01]  /*83a0*/  IMAD R29, R4, R82.reuse, R29 ;  /* 0x00000052041d7224 */ /* 0x080fe200078e021d */
[----:B------:R-:W-:Y:S01]  /*83b0*/  I2IP.S8.S32.SAT R18, R24, R23, R18 ;  /* 0x0000001718127239 */ /* 0x000fe20000001412 */
[----:B------:R-:W-:Y:S01]  /*83c0*/  IMAD.MOV.U32 R0, RZ, RZ, R124 ;  /* 0x000000ffff007224 */ /* 0x000fe200078e007c */
[----:B------:R-:W-:Y:S01]  /*83d0*/  SHF.R.S32.HI R4, RZ, 0x18, R119 ;  /* 0x00000018ff047819 */ /* 0x000fe20000011477 */
[-C--:B------:R-:W-:Y:S02]  /*83e0*/  IMAD R30, R97, R82.reuse, R30 ;  /* 0x00000052611e7224 */ /* 0x080fe400078e021e */
[----:B------:R-:W-:Y:S01]  /*83f0*/  IMAD R31, R0, R82, R31 ;  /* 0x00000052001f7224 */ /* 0x000fe200078e021f */
[----:B------:R-:W-:Y:S01]  /*8400*/  SHF.R.S32.HI R0, RZ, 0x18, R122 ;  /* 0x00000018ff007819 */ /* 0x000fe2000001147a */
[----:B------:R-:W-:Y:S01]  /*8410*/  IMAD R33, R78, R38, RZ ;  /* 0x000000264e217224 */ /* 0x000fe200078e02ff */
[----:B------:R-:W-:Y:S01]  /*8420*/  I2IP.S8.S32.SAT R19, R30, R29, RZ ;  /* 0x0000001d1e137239 */ /* 0x000fe200000014ff */
[-C--:B------:R-:W-:Y:S01]  /*8430*/  IMAD R32, R3, R82.reuse, R32 ;  /* 0x0000005203207224 */ /* 0x080fe200078e0220 */
[----:B------:R-:W-:Y:S01]  /*8440*/  SHF.R.S32.HI R3, RZ, 0x18, R120 ;  /* 0x00000018ff037819 */ /* 0x000fe20000011478 */
[----:B------:R-:W-:Y:S01]  /*8450*/  IMAD R33, R0, R82, R33 ;  /* 0x0000005200217224 */ /* 0x000fe200078e0221 */
[----:B------:R-:W-:Y:S01]  /*8460*/  I2IP.S8.S32.SAT R19, R28, R27, R19 ;  /* 0x0000001b1c137239 */ /* 0x000fe20000001413 */
[----:B------:R-:W-:Y:S01]  /*8470*/  IMAD R36, R78, R41, RZ ;  /* 0x000000294e247224 */ /* 0x000fe200078e02ff */
[----:B------:R-:W-:Y:S01]  /*8480*/  MOV R0, R118 ;  /* 0x0000007600007202 */ /* 0x000fe20000000f00 */
[-C--:B------:R-:W-:Y:S02]  /*8490*/  IMAD R34, R99, R82.reuse, R34 ;  /* 0x0000005263227224 */ /* 0x080fe400078e0222 */
[----:B------:R-:W-:Y:S01]  /*84a0*/  IMAD R35, R2, R82, R35 ;  /* 0x0000005202237224 */ /* 0x000fe200078e0223 */
[----:B------:R-:W-:Y:S01]  /*84b0*/  MOV R2, R112 ;  /* 0x0000007000027202 */ /* 0x000fe20000000f00 */
[----:B------:R-:W-:Y:S01]  /*84c0*/  IMAD R38, R78, R43, RZ ;  /* 0x0000002b4e267224 */ /* 0x000fe200078e02ff */
[----:B------:R-:W-:Y:S01]  /*84d0*/  I2IP.S8.S32.SAT R33, R34, R33, RZ ;  /* 0x0000002122217239 */ /* 0x000fe200000014ff */
[-C--:B------:R-:W-:Y:S01]  /*84e0*/  IMAD R36, R3, R82.reuse, R36 ;  /* 0x0000005203247224 */ /* 0x080fe200078e0224 */
[----:B------:R-:W-:Y:S01]  /*84f0*/  SHF.R.S32.HI R3, RZ, 0x18, R116 ;  /* 0x00000018ff037819 */ /* 0x000fe20000011474 */
[-C--:B------:R-:W-:Y:S01]  /*8500*/  IMAD R37, R4, R82.reuse, R37 ;  /* 0x0000005204257224 */ /* 0x080fe200078e0225 */
[----:B------:R-:W-:Y:S01]  /*8510*/  I2IP.S8.S32.SAT R32, R32, R31, R33 ;  /* 0x0000001f20207239 */ /* 0x000fe20000001421 */
[-C--:B------:R-:W-:Y:S01]  /*8520*/  IMAD R38, R101, R82.reuse, R38 ;  /* 0x0000005265267224 */ /* 0x080fe200078e0226 */
[----:B------:R-:W-:Y:S01]  /*8530*/  SHF.R.S32.HI R4, RZ, 0x18, R104 ;  /* 0x00000018ff047819 */ /* 0x000fe20000011468 */
[----:B------:R-:W-:Y:S01]  /*8540*/  IMAD R39, R0, R82, R39 ;  /* 0x0000005200277224 */ /* 0x000fe200078e0227 */
[----:B------:R-:W-:Y:S01]  /*8550*/  SHF.R.S32.HI R0, RZ, 0x18, R113 ;  /* 0x00000018ff007819 */ /* 0x000fe20000011471 */
[----:B------:R-:W-:Y:S01]  /*8560*/  IMAD R41, R78, R46, RZ ;  /* 0x0000002e4e297224 */ /* 0x000fe200078e02ff */
[----:B------:R-:W-:Y:S01]  /*8570*/  I2IP.S8.S32.SAT R37, R38, R37, RZ ;  /* 0x0000002526257239 */ /* 0x000fe200000014ff */
[----:B------:R-:W-:Y:S01]  /*8580*/  IMAD R40, R3, R82, R40 ;  /* 0x0000005203287224 */ /* 0x000fe200078e0228 */
[----:B------:R-:W-:Y:S01]  /*8590*/  SHF.R.S32.HI R3, RZ, 0x18, R106 ;  /* 0x00000018ff037819 */ /* 0x000fe2000001146a */
[----:B------:R-:W-:Y:S01]  /*85a0*/  IMAD R43, R78, R48, RZ ;  /* 0x000000304e2b7224 */ /* 0x000fe200078e02ff */
[----:B------:R-:W-:Y:S01]  /*85b0*/  I2IP.S8.S32.SAT R33, R36, R35, R37 ;  /* 0x0000002324217239 */ /* 0x000fe20000001425 */
[-C--:B------:R-:W-:Y:S01]  /*85c0*/  IMAD R41, R0, R82.reuse, R41 ;  /* 0x0000005200297224 */ /* 0x080fe200078e0229 */
[----:B------:R-:W-:Y:S01]  /*85d0*/  MOV R0, R117 ;  /* 0x0000007500007202 */ /* 0x000fe20000000f00 */
[-C--:B------:R-:W-:Y:S02]  /*85e0*/  IMAD R42, R103, R82.reuse, R42 ;  /* 0x00000052672a7224 */ /* 0x080fe400078e022a */
        /* <DEDUP_REMOVED lines=11> */
[-C--:B------:R-:W-:Y:S02]  /*86a0*/  IMAD R47, R0, R82.reuse, R47 ;  /* 0x00000052002f7224 */ /* 0x080fe400078e022f */
[----:B------:R-:W-:Y:S01]  /*86b0*/  IMAD R48, R3, R82, R48 ;  /* 0x0000005203307224 */ /* 0x000fe200078e0230 */
[----:B------:R-:W-:Y:S01]  /*86c0*/  SHF.R.S32.HI R3, RZ, 0x18, R100 ;  /* 0x00000018ff037819 */ /* 0x000fe20000011464 */
[----:B------:R-:W-:Y:S01]  /*86d0*/  IMAD R51, R78, R56, RZ ;  /* 0x000000384e337224 */ /* 0x000fe200078e02ff */
[----:B------:R-:W-:Y:S01]  /*86e0*/  I2IP.S8.S32.SAT R35, R46, R45, RZ ;  /* 0x0000002d2e237239 */ /* 0x000fe200000014ff */
[-C--:B------:R-:W-:Y:S01]  /*86f0*/  IMAD R49, R2, R82.reuse, R49 ;  /* 0x0000005202317224 */ /* 0x080fe200078e0231 */
[----:B------:R-:W-:Y:S01]  /*8700*/  SHF.R.S32.HI R2, RZ, 0x18, R98 ;  /* 0x00000018ff027819 */ /* 0x000fe20000011462 */
[----:B------:R-:W-:Y:S01]  /*8710*/  IMAD.MOV.U32 R0, RZ, RZ, R102 ;  /* 0x000000ffff007224 */ /* 0x000fe200078e0066 */
[----:B------:R-:W-:Y:S01]  /*8720*/  I2IP.S8.S32.SAT R35, R44, R43, R35 ;  /* 0x0000002b2c237239 */ /* 0x000fe20000001423 */
[-C--:B------:R-:W-:Y:S02]  /*8730*/  IMAD R50, R81, R82.reuse, R50 ;  /* 0x0000005251327224 */ /* 0x080fe400078e0232 */
[----:B------:R-:W-:Y:S01]  /*8740*/  IMAD R51, R0, R82, R51 ;  /* 0x0000005200337224 */ /* 0x000fe200078e0233 */
[----:B------:R-:W-:Y:S01]  /*8750*/  MOV R0, R96 ;  /* 0x0000006000007202 */ /* 0x000fe20000000f00 */
[----:B------:R-:W-:Y:S01]  /*8760*/  IMAD R53, R78, R58, RZ ;  /* 0x0000003a4e357224 */ /* 0x000fe200078e02ff */
[----:B------:R-:W-:Y:S01]  /*8770*/  I2IP.S8.S32.SAT R49, R50, R49, RZ ;  /* 0x0000003132317239 */ /* 0x000fe200000014ff */
[-C--:B------:R-:W-:Y:S01]  /*8780*/  IMAD R52, R3, R82.reuse, R52 ;  /* 0x0000005203347224 */ /* 0x080fe200078e0234 */
[----:B------:R-:W-:Y:S01]  /*8790*/  SHF.R.S32.HI R3, RZ, 0x18, R94 ;  /* 0x00000018ff037819 */ /* 0x000fe2000001145e */
[----:B------:R-:W-:Y:S01]  /*87a0*/  IMAD R53, R2, R82, R53 ;  /* 0x0000005202357224 */ /* 0x000fe200078e0235 */
[----:B------:R-:W-:Y:S01]  /*87b0*/  MOV R2, R90 ;  /* 0x0000005a00027202 */ /* 0x000fe20000000f00 */
[----:B------:R-:W-:Y:S01]  /*87c0*/  IMAD R54, R83, R82, R54 ;  /* 0x0000005253367224 */ /* 0x000fe200078e0236 */
[----:B------:R-:W-:Y:S01]  /*87d0*/  I2IP.S8.S32.SAT R48, R48, R47, R49 ;  /* 0x0000002f30307239 */ /* 0x000fe20000001431 */
[C---:B------:R-:W-:Y:S02]  /*87e0*/  IMAD R56, R78.reuse, R61, RZ ;  /* 0x0000003d4e387224 */ /* 0x040fe400078e02ff */
[----:B------:R-:W-:Y:S01]  /*87f0*/  IMAD R61, R78, R66, RZ ;  /* 0x000000424e3d7224 */ /* 0x000fe200078e02ff */
[----:B------:R-:W-:Y:S01]  /*8800*/  I2IP.S8.S32.SAT R66, R13, R12, R14 ;  /* 0x0000000c0d427239 */ /* 0x000fe2000000140e */
[-C--:B------:R-:W-:Y:S01]  /*8810*/  IMAD R55, R0, R82.reuse, R55 ;  /* 0x0000005200377224 */ /* 0x080fe200078e0237 */
[----:B------:R-:W-:Y:S01]  /*8820*/  SHF.R.S32.HI R0, RZ, 0x18, R92 ;  /* 0x00000018ff007819 */ /* 0x000fe2000001145c */
[-C--:B------:R-:W-:Y:S01]  /*8830*/  IMAD R56, R3, R82.reuse, R56 ;  /* 0x0000005203387224 */ /* 0x080fe200078e0238 */
[----:B------:R-:W-:Y:S01]  /*8840*/  I2IP.S8.S32.SAT R49, R54, R53, RZ ;  /* 0x0000003536317239 */ /* 0x000fe200000014ff */
[----:B------:R1:W-:Y:S01]  /*8850*/  STS.128 [R155+UR49+0x6200], R64 ;  /* 0x006200409b007988 */ /* 0x0003e20008000c31 */
[----:B------:R-:W-:Y:S01]  /*8860*/  IMAD R58, R78, R63, RZ ;  /* 0x0000003f4e3a7224 */ /* 0x000fe200078e02ff */
[----:B------:R-:W-:Y:S01]  /*8870*/  SHF.R.S32.HI R3, RZ, 0x18, R88 ;  /* 0x00000018ff037819 */ /* 0x000fe20000011458 */
[-C--:B------:R-:W-:Y:S01]  /*8880*/  IMAD R57, R0, R82.reuse, R57 ;  /* 0x0000005200397224 */ /* 0x080fe200078e0239 */
[----:B------:R-:W-:Y:S01]  /*8890*/  I2IP.S8.S32.SAT R49, R52, R51, R49 ;  /* 0x0000003334317239 */ /* 0x000fe20000001431 */
[-C--:B------:R-:W-:Y:S02]  /*88a0*/  IMAD R58, R85, R82.reuse, R58 ;  /* 0x00000052553a7224 */ /* 0x080fe400078e023a */
[-C--:B------:R-:W-:Y:S01]  /*88b0*/  IMAD R59, R2, R82.reuse, R59 ;  /* 0x00000052023b7224 */ /* 0x080fe200078e023b */
[----:B------:R1:W-:Y:S01]  /*88c0*/  STS.128 [R175+0x6200], R16 ;  /* 0x00620010af007388 */ /* 0x0003e20000000c00 */
[-C--:B------:R-:W-:Y:S01]  /*88d0*/  IMAD R60, R3, R82.reuse, R60 ;  /* 0x00000052033c7224 */ /* 0x080fe200078e023c */
[----:B------:R-:W-:Y:S01]  /*88e0*/  I2IP.S8.S32.SAT R50, R58, R57, RZ ;  /* 0x000000393a327239 */ /* 0x000fe200000014ff */
[-C--:B------:R-:W-:Y:S02]  /*88f0*/  IMAD R61, R4, R82.reuse, R61 ;  /* 0x00000052043d7224 */ /* 0x080fe400078e023d */
[----:B------:R-:W-:Y:S01]  /*8900*/  IMAD R62, R107, R82, R62 ;  /* 0x000000526b3e7224 */ /* 0x000fe200078e023e */
[----:B------:R-:W-:Y:S02]  /*8910*/  I2IP.S8.S32.SAT R50, R56, R55, R50 ;  /* 0x0000003738327239 */ /* 0x000fe40000001432 */
[----:B------:R1:W-:Y:S02]  /*8920*/  STS.128 [R174+0x6200], R32 ;  /* 0x00620020ae007388 */ /* 0x0003e40000000c00 */
        /* <DEDUP_REMOVED lines=11> */
[----:B------:R-:W-:Y:S02]  /*89e0*/  UIADD3 UR8, UP0, UPT, UR52, 0x680, URZ ;  /* 0x0000068034087890 */ /* 0x000fe4000ff1e0ff */
[----:B------:R-:W-:Y:S02]  /*89f0*/  UIADD3 UR5, UPT, UPT, UR41, 0x40, URZ ;  /* 0x0000004029057890 */ /* 0x000fe4000fffe0ff */
[----:B------:R-:W-:Y:S02]  /*8a00*/  UIADD3 UR4, UPT, UPT, UR49, 0x6200, URZ ;  /* 0x0000620031047890 */ /* 0x000fe4000fffe0ff */
[----:B------:R-:W-:Y:S01]  /*8a10*/  UIADD3.X UR9, UPT, UPT, URZ, UR53, URZ, UP0, !UPT ;  /* 0x00000035ff097290 */ /* 0x000fe200087fe4ff */
[----:B------:R-:W-:Y:S01]  /*8a20*/  UMOV UR6, UR42 ;  /* 0x0000002a00067c82 */ /* 0x000fe20008000000 */
[----:B------:R-:W-:Y:S07]  /*8a30*/  UMOV UR7, UR36 ;  /* 0x0000002400077c82 */ /* 0x000fee0008000000 */
[----:B------:R2:W-:Y:S01]  /*8a40*/  UTMASTG.3D [UR4], [UR8] ;  /* 0x00000004080073b5 */ /* 0x0005e20008010000 */
[----:B------:R0:W-:Y:S01]  /*8a50*/  UTMACMDFLUSH ;  /* 0x00000000000079b7 */ /* 0x0001e20000000000 */
[----:B--2---:R-:W-:Y:S04]  /*8a60*/  DEPBAR.LE SB0, 0x1 ;  /* 0x000080400000791a */ /* 0x004fe80000000000 */
.L_x_122:
[----:B------:R-:W-:Y:S05]  /*8a70*/  BSYNC.RECONVERGENT B0 ;  /* 0x0000000000007941 */ /* 0x000fea0003800200 */
.L_x_121:
[----:B------:R-:W-:Y:S01]  /*8a80*/  BAR.SYNC.DEFER_BLOCKING 0x1, 0x80 ;  /* 0x0042000000007b1d */ /* 0x000fe20000010000 */
[----:B------:R-:W-:Y:S01]  /*8a90*/  ISETP.NE.AND P2, PT, R170, RZ, PT ;  /* 0x000000ffaa00720c */ /* 0x000fe20003f45270 */
[----:B------:R-:W-:Y:S01]  /*8aa0*/  IMAD.IADD R20, R75, 0x1, R152 ;  /* 0x000000014b147824 */ /* 0x000fe200078e0298 */
[----:B------:R-:W-:Y:S01]  /*8ab0*/  ISETP.NE.AND P0, PT, R172, 0x2, PT ;  /* 0x00000002ac00780c */ /* 0x000fe20003f05270 */
[----:B------:R-:W-:Y:S01]  /*8ac0*/  IMAD.IADD R21, R77, 0x1, R154 ;  /* 0x000000014d157824 */ /* 0x000fe200078e029a */
[----:B------:R-:W-:Y:S02]  /*8ad0*/  ISETP.NE.AND P1, PT, R76, 0x4, PT ;  /* 0x000000044c00780c */ /* 0x000fe40003f25270 */
[----:B------:R-:W-:Y:S02]  /*8ae0*/  SEL R0, RZ, 0x1, P0 ;  /* 0x00000001ff007807 */ /* 0x000fe40000000000 */
[----:B------:R-:W-:Y:S02]  /*8af0*/  SEL R3, RZ, 0x1, P1 ;  /* 0x00000001ff037807 */ /* 0x000fe40000800000 */
[----:B------:R-:W-:Y:S02]  /*8b00*/  LOP3.LUT R163, R163, R0, RZ, 0x3c, !PT ;  /* 0x00000000a3a37212 */ /* 0x000fe400078e3cff */
[----:B------:R-:W-:Y:S02]  /*8b10*/  LOP3.LUT R164, R164, R3, RZ, 0x3c, !PT ;  /* 0x00000003a4a47212 */ /* 0x000fe400078e3cff */
[----:B------:R-:W-:Y:S02]  /*8b20*/  @P2 R2UR UR36, R160 ;  /* 0x00000000a02422ca */ /* 0x000fe400000e0000 */
[----:B------:R-:W-:Y:S02]  /*8b30*/  SEL R172, R172, RZ, P0 ;  /* 0x000000ffacac7207 */ /* 0x000fe40000000000 */
[----:B------:R-:W-:Y:S01]  /*8b40*/  SEL R76, R76, RZ, P1 ;  /* 0x000000ff4c4c7207 */ /* 0x000fe20000800000 */
[----:B------:R-:W-:Y:S10]  /*8b50*/  @P2 BRA `(.L_x_123) ;  /* 0xffffffc400882947 */ /* 0x000ff4000383ffff */
[----:B------:R-:W-:Y:S05]  /*8b60*/  EXIT ;  /* 0x000000000000794d */ /* 0x000fea0003800000 */
.L_x_24:
[----:B--2---:R2:W4:Y:S02]  /*8b70*/  SYNCS.PHASECHK.TRANS64.TRYWAIT P0, [R3+URZ+0xf0], R2 ;  /* 0x0000f002030075a7 */ /* 0x00452400080011ff */
[----:B----4-:R-:W-:Y:S05]  /*8b80*/  @!P0 NANOSLEEP.SYNCS 0x989680 ;  /* 0x009896800000895d */ /* 0x010fea0003900000 */
[----:B------:R-:W4:Y:S02]  /*8b90*/  @!P0 SYNCS.PHASECHK.TRANS64 P0, [R3+URZ+0xf0], R2 ;  /* 0x0000f002030085a7 */ /* 0x000f2400080010ff */
[----:B----4-:R-:W-:Y:S05]  /*8ba0*/  @!P0 BRA `(.L_x_24) ;  /* 0xfffffffc00f08947 */ /* 0x010fea000383ffff */
[----:B------:R-:W-:Y:S05]  /*8bb0*/  BRA `(.L_x_124) ;  /* 0xffffff8c00107947 */ /* 0x000fea000383ffff */
.L_x_27:
[----:B-1----:R-:W-:-:S07]  /*8bc0*/  MOV R2, UR33 ;  /* 0x0000002100027c02 */ /* 0x002fce0008000f00 */
.L_x_125:
[----:B-1----:R1:W2:Y:S02]  /*8bd0*/  SYNCS.PHASECHK.TRANS64.TRYWAIT P0, [R2+URZ+0x28], R5 ;  /* 0x00002805020075a7 */ /* 0x0022a400080011ff */
[----:B--2---:R-:W-:Y:S05]  /*8be0*/  @!P0 NANOSLEEP.SYNCS 0x989680 ;  /* 0x009896800000895d */ /* 0x004fea0003900000 */
[----:B------:R-:W2:Y:S02]  /*8bf0*/  @!P0 SYNCS.PHASECHK.TRANS64 P0, [R2+URZ+0x28], R5 ;  /* 0x00002805020085a7 */ /* 0x000ea400080010ff */
[----:B--2---:R-:W-:Y:S05]  /*8c00*/  @!P0 BRA `(.L_x_125) ;  /* 0xfffffffc00f08947 */ /* 0x004fea000383ffff */
[----:B------:R-:W-:Y:S05]  /*8c10*/  BRA `(.L_x_26) ;  /* 0xffffff8c00787947 */ /* 0x000fea000383ffff */
.L_x_34:
[----:B-1----:R-:W-:-:S07]  /*8c20*/  MOV R2, UR17 ;  /* 0x0000001100027c02 */ /* 0x002fce0008000f00 */
.L_x_126:
[----:B-1----:R1:W2:Y:S02]  /*8c30*/  SYNCS.PHASECHK.TRANS64.TRYWAIT P0, [R2+URZ+0x28], R5 ;  /* 0x00002805020075a7 */ /* 0x0022a400080011ff */
[----:B--2---:R-:W-:Y:S05]  /*8c40*/  @!P0 NANOSLEEP.SYNCS 0x989680 ;  /* 0x009896800000895d */ /* 0x004fea0003900000 */
[----:B------:R-:W2:Y:S02]  /*8c50*/  @!P0 SYNCS.PHASECHK.TRANS64 P0, [R2+URZ+0x28], R5 ;  /* 0x00002805020085a7 */ /* 0x000ea400080010ff */
[----:B--2---:R-:W-:Y:S05]  /*8c60*/  @!P0 BRA `(.L_x_126) ;  /* 0xfffffffc00f08947 */ /* 0x004fea000383ffff */
[----:B------:R-:W-:Y:S05]  /*8c70*/  BRA `(.L_x_33) ;  /* 0xffffff9000347947 */ /* 0x000fea000383ffff */
.L_x_39:
[----:B-1----:R1:W2:Y:S02]  /*8c80*/  SYNCS.PHASECHK.TRANS64.TRYWAIT P0, [R2+URZ+0x80], R3 ;  /* 0x00008003020075a7 */ /* 0x0022a400080011ff */
[----:B--2---:R-:W-:Y:S05]  /*8c90*/  @!P0 NANOSLEEP.SYNCS 0x989680 ;  /* 0x009896800000895d */ /* 0x004fea0003900000 */
[----:B------:R-:W2:Y:S02]  /*8ca0*/  @!P0 SYNCS.PHASECHK.TRANS64 P0, [R2+URZ+0x80], R3 ;  /* 0x00008003020085a7 */ /* 0x000ea400080010ff */
[----:B--2---:R-:W-:Y:S05]  /*8cb0*/  @!P0 BRA `(.L_x_39) ;  /* 0xfffffffc00f08947 */ /* 0x004fea000383ffff */
[----:B------:R-:W-:Y:S05]  /*8cc0*/  BRA `(.L_x_127) ;  /* 0xffffff9000d87947 */ /* 0x000fea000383ffff */
.L_x_43:
[----:B---3--:R-:W-:-:S07]  /*8cd0*/  MOV R0, UR5 ;  /* 0x0000000500007c02 */ /* 0x008fce0008000f00 */
.L_x_128:
[----:B-1----:R1:W2:Y:S02]  /*8ce0*/  SYNCS.PHASECHK.TRANS64.TRYWAIT P0, [R0+URZ], R3 ;  /* 0x00000003000075a7 */ /* 0x0022a400080011ff */
[----:B--2---:R-:W-:Y:S05]  /*8cf0*/  @!P0 NANOSLEEP.SYNCS 0x989680 ;  /* 0x009896800000895d */ /* 0x004fea0003900000 */
[----:B------:R-:W2:Y:S02]  /*8d00*/  @!P0 SYNCS.PHASECHK.TRANS64 P0, [R0+URZ], R3 ;  /* 0x00000003000085a7 */ /* 0x000ea400080010ff */
[----:B--2---:R-:W-:Y:S05]  /*8d10*/  @!P0 BRA `(.L_x_128) ;  /* 0xfffffffc00f08947 */ /* 0x004fea000383ffff */
[----:B------:R-:W-:Y:S05]  /*8d20*/  BRA `(.L_x_129) ;  /* 0xffffff9800487947 */ /* 0x000fea000383ffff */
.L_x_44:
[----:B---3--:R-:W-:-:S07]  /*8d30*/  MOV R0, UR5 ;  /* 0x0000000500007c02 */ /* 0x008fce0008000f00 */
.L_x_130:
[----:B-1----:R1:W2:Y:S02]  /*8d40*/  SYNCS.PHASECHK.TRANS64.TRYWAIT P0, [R0+URZ], R3 ;  /* 0x00000003000075a7 */ /* 0x0022a400080011ff */
[----:B--2---:R-:W-:Y:S05]  /*8d50*/  @!P0 NANOSLEEP.SYNCS 0x989680 ;  /* 0x009896800000895d */ /* 0x004fea0003900000 */
[----:B------:R-:W2:Y:S02]  /*8d60*/  @!P0 SYNCS.PHASECHK.TRANS64 P0, [R0+URZ], R3 ;  /* 0x00000003000085a7 */ /* 0x000ea400080010ff */
[----:B--2---:R-:W-:Y:S05]  /*8d70*/  @!P0 BRA `(.L_x_130) ;  /* 0xfffffffc00f08947 */ /* 0x004fea000383ffff */
[----:B------:R-:W-:Y:S05]  /*8d80*/  BRA `(.L_x_131) ;  /* 0xffffff9800547947 */ /* 0x000fea000383ffff */
.L_x_45:
[----:B---3--:R-:W-:-:S07]  /*8d90*/  MOV R0, UR5 ;  /* 0x0000000500007c02 */ /* 0x008fce0008000f00 */
.L_x_132:
[----:B-1----:R1:W2:Y:S02]  /*8da0*/  SYNCS.PHASECHK.TRANS64.TRYWAIT P0, [R0+URZ], R3 ;  /* 0x00000003000075a7 */ /* 0x0022a400080011ff */
[----:B--2---:R-:W-:Y:S05]  /*8db0*/  @!P0 NANOSLEEP.SYNCS 0x989680 ;  /* 0x009896800000895d */ /* 0x004fea0003900000 */
[----:B------:R-:W2:Y:S02]  /*8dc0*/  @!P0 SYNCS.PHASECHK.TRANS64 P0, [R0+URZ], R3 ;  /* 0x00000003000085a7 */ /* 0x000ea400080010ff */
[----:B--2---:R-:W-:Y:S05]  /*8dd0*/  @!P0 BRA `(.L_x_132) ;  /* 0xfffffffc00f08947 */ /* 0x004fea000383ffff */
[----:B------:R-:W-:Y:S05]  /*8de0*/  BRA `(.L_x_133) ;  /* 0xffffff9800607947 */ /* 0x000fea000383ffff */
.L_x_46:
[----:B---3--:R-:W-:-:S07]  /*8df0*/  MOV R0, UR5 ;  /* 0x0000000500007c02 */ /* 0x008fce0008000f00 */
.L_x_134:
[----:B-1----:R1:W2:Y:S02]  /*8e00*/  SYNCS.PHASECHK.TRANS64.TRYWAIT P0, [R0+URZ], R3 ;  /* 0x00000003000075a7 */ /* 0x0022a400080011ff */
[----:B--2---:R-:W-:Y:S05]  /*8e10*/  @!P0 NANOSLEEP.SYNCS 0x989680 ;  /* 0x009896800000895d */ /* 0x004fea0003900000 */
[----:B------:R-:W2:Y:S02]  /*8e20*/  @!P0 SYNCS.PHASECHK.TRANS64 P0, [R0+URZ], R3 ;  /* 0x00000003000085a7 */ /* 0x000ea400080010ff */
[----:B--2---:R-:W-:Y:S05]  /*8e30*/  @!P0 BRA `(.L_x_134) ;  /* 0xfffffffc00f08947 */ /* 0x004fea000383ffff */
[----:B------:R-:W-:Y:S05]  /*8e40*/  BRA `(.L_x_135) ;  /* 0xffffff98006c7947 */ /* 0x000fea000383ffff */
.L_x_49:
[----:B-1----:R1:W2:Y:S02]  /*8e50*/  SYNCS.PHASECHK.TRANS64.TRYWAIT P0, [R0+URZ+0xe0], R5 ;  /* 0x0000e005000075a7 */ /* 0x0022a400080011ff */
[----:B--2---:R-:W-:Y:S05]  /*8e60*/  @!P0 NANOSLEEP.SYNCS 0x989680 ;  /* 0x009896800000895d */ /* 0x004fea0003900000 */
[----:B------:R-:W2:Y:S02]  /*8e70*/  @!P0 SYNCS.PHASECHK.TRANS64 P0, [R0+URZ+0xe0], R5 ;  /* 0x0000e005000085a7 */ /* 0x000ea400080010ff */
[----:B--2---:R-:W-:Y:S05]  /*8e80*/  @!P0 BRA `(.L_x_49) ;  /* 0xfffffffc00f08947 */ /* 0x004fea000383ffff */
[----:B------:R-:W-:Y:S05]  /*8e90*/  BRA `(.L_x_136) ;  /* 0xffffff9800cc7947 */ /* 0x000fea000383ffff */
.L_x_50:
[----:B------:R-:W-:-:S07]  /*8ea0*/  MOV R0, UR5 ;  /* 0x0000000500007c02 */ /* 0x000fce0008000f00 */
.L_x_137:
[----:B-1----:R1:W2:Y:S02]  /*8eb0*/  SYNCS.PHASECHK.TRANS64.TRYWAIT P0, [R0+URZ+0x90], R7 ;  /* 0x00009007000075a7 */ /* 0x0022a400080011ff */
[----:B--2---:R-:W-:Y:S05]  /*8ec0*/  @!P0 NANOSLEEP.SYNCS 0x989680 ;  /* 0x009896800000895d */ /* 0x004fea0003900000 */
[----:B------:R-:W2:Y:S02]  /*8ed0*/  @!P0 SYNCS.PHASECHK.TRANS64 P0, [R0+URZ+0x90], R7 ;  /* 0x00009007000085a7 */ /* 0x000ea400080010ff */
[----:B--2---:R-:W-:Y:S05]  /*8ee0*/  @!P0 BRA `(.L_x_137) ;  /* 0xfffffffc00f08947 */ /* 0x004fea000383ffff */
[----:B------:R-:W-:Y:S05]  /*8ef0*/  BRA `(.L_x_138) ;  /* 0xffffff9800dc7947 */ /* 0x000fea000383ffff */
.L_x_51:
[----:B-1----:R1:W2:Y:S02]  /*8f00*/  SYNCS.PHASECHK.TRANS64.TRYWAIT P1, [R0+URZ+0x80], R5 ;  /* 0x00008005000075a7 */ /* 0x0022a400080211ff */
[----:B--2---:R-:W-:Y:S05]  /*8f10*/  @!P1 NANOSLEEP.SYNCS 0x989680 ;  /* 0x009896800000995d */ /* 0x004fea0003900000 */
[----:B------:R-:W2:Y:S02]  /*8f20*/  @!P1 SYNCS.PHASECHK.TRANS64 P1, [R0+URZ+0x80], R5 ;  /* 0x00008005000095a7 */ /* 0x000ea400080210ff */
[----:B--2---:R-:W-:Y:S05]  /*8f30*/  @!P1 BRA `(.L_x_51) ;  /* 0xfffffffc00f09947 */ /* 0x004fea000383ffff */
[----:B------:R-:W-:Y:S05]  /*8f40*/  BRA `(.L_x_139) ;  /* 0xffffff9c000c7947 */ /* 0x000fea000383ffff */
.L_x_54:
[----:B------:R-:W-:-:S07]  /*8f50*/  MOV R0, UR5 ;  /* 0x0000000500007c02 */ /* 0x000fce0008000f00 */
.L_x_140:
[----:B-1----:R1:W2:Y:S02]  /*8f60*/  SYNCS.PHASECHK.TRANS64.TRYWAIT P0, [R0+URZ+0x90], R3 ;  /* 0x00009003000075a7 */ /* 0x0022a400080011ff */
[----:B--2---:R-:W-:Y:S05]  /*8f70*/  @!P0 NANOSLEEP.SYNCS 0x989680 ;  /* 0x009896800000895d */ /* 0x004fea0003900000 */
[----:B------:R-:W2:Y:S02]  /*8f80*/  @!P0 SYNCS.PHASECHK.TRANS64 P0, [R0+URZ+0x90], R3 ;  /* 0x00009003000085a7 */ /* 0x000ea400080010ff */
[----:B--2---:R-:W-:Y:S05]  /*8f90*/  @!P0 BRA `(.L_x_140) ;  /* 0xfffffffc00f08947 */ /* 0x004fea000383ffff */
[----:B------:R-:W-:Y:S05]  /*8fa0*/  BRA `(.L_x_53) ;  /* 0xffffff9c00607947 */ /* 0x000fea000383ffff */
.L_x_63:
[----:B-1----:R-:W-:-:S04]  /*8fb0*/  MOV R4, UR6 ;  /* 0x0000000600047c02 */ /* 0x002fc80008000f00 */
[----:B------:R1:W2:Y:S03]  /*8fc0*/  SYNCS.PHASECHK.TRANS64.TRYWAIT P0, [R4+URZ+0x8], R5 ;  /* 0x00000805040075a7 */ /* 0x0002a600080011ff */
[----:B--2---:R-:W-:Y:S05]  /*8fd0*/  @!P0 NANOSLEEP.SYNCS 0x989680 ;  /* 0x009896800000895d */ /* 0x004fea0003900000 */
[----:B------:R-:W2:Y:S02]  /*8fe0*/  @!P0 SYNCS.PHASECHK.TRANS64 P0, [R4+URZ+0x8], R5 ;  /* 0x00000805040085a7 */ /* 0x000ea400080010ff */
[----:B--2---:R-:W-:Y:S05]  /*8ff0*/  @!P0 BRA `(.L_x_63) ;  /* 0xfffffffc00ec8947 */ /* 0x004fea000383ffff */
[----:B------:R-:W-:Y:S05]  /*9000*/  BRA `(.L_x_62) ;  /* 0xffffffa000147947 */ /* 0x000fea000383ffff */
.L_x_65:
[----:B------:R-:W-:Y:S01]  /*9010*/  BSSY B0, `(.L_x_141) ;  /* 0x0000006000007945 */ /* 0x000fe20003800000 */
[----:B------:R-:W-:-:S07]  /*9020*/  MOV R15, 0xffffffff ;  /* 0xffffffff000f7802 */ /* 0x000fce0000000f00 */
[----:B-1---5:R-:W-:Y:S05]  /*9030*/  WARPSYNC.COLLECTIVE R15, `(.L_x_142) ;  /* 0x000000000f0c7348 */ /* 0x022fea0003c00000 */
[----:B------:R-:W-:Y:S02]  /*9040*/  ELECT P6, UR79, PT ;  /* 0x00000000004f782f */ /* 0x000fe400038c0000 */
[----:B------:R-:W-:Y:S01]  /*9050*/  MOV R14, UR79 ;  /* 0x0000004f000e7c02 */ /* 0x000fe20008000f00 */
[----:B-1---5:R-:W-:Y:S10]  /*9060*/  ENDCOLLECTIVE ;  /* 0x000000000000791b */ /* 0x022ff40003800000 */
.L_x_142:
[----:B------:R-:W-:Y:S05]  /*9070*/  BSYNC B0 ;  /* 0x0000000000007941 */ /* 0x000fea0003800000 */
.L_x_141:
[----:B------:R-:W-:Y:S05]  /*9080*/  BRA `(.L_x_143) ;  /* 0xffffffa000447947 */ /* 0x000fea000383ffff */
.L_x_67:
[----:B-1----:R-:W-:-:S04]  /*9090*/  MOV R2, UR6 ;  /* 0x0000000600027c02 */ /* 0x002fc80008000f00 */
[----:B------:R1:W2:Y:S03]  /*90a0*/  SYNCS.PHASECHK.TRANS64.TRYWAIT P0, [R2+URZ+0x8], R3 ;  /* 0x00000803020075a7 */ /* 0x0002a600080011ff */
[----:B--2---:R-:W-:Y:S05]  /*90b0*/  @!P0 NANOSLEEP.SYNCS 0x989680 ;  /* 0x009896800000895d */ /* 0x004fea0003900000 */
[----:B------:R-:W2:Y:S02]  /*90c0*/  @!P0 SYNCS.PHASECHK.TRANS64 P0, [R2+URZ+0x8], R3 ;  /* 0x00000803020085a7 */ /* 0x000ea400080010ff */
[----:B--2---:R-:W-:Y:S05]  /*90d0*/  @!P0 BRA `(.L_x_67) ;  /* 0xfffffffc00ec8947 */ /* 0x004fea000383ffff */
[----:B------:R-:W-:Y:S05]  /*90e0*/  BRA `(.L_x_66) ;  /* 0xffffffa000487947 */ /* 0x000fea000383ffff */
.L_x_68:
[----:B-1----:R1:W2:Y:S02]  /*90f0*/  SYNCS.PHASECHK.TRANS64.TRYWAIT P0, [R0+URZ+0x80], R5 ;  /* 0x00008005000075a7 */ /* 0x0022a400080011ff */
[----:B--2---:R-:W-:Y:S05]  /*9100*/  @!P0 NANOSLEEP.SYNCS 0x989680 ;  /* 0x009896800000895d */ /* 0x004fea0003900000 */
[----:B------:R-:W2:Y:S02]  /*9110*/  @!P0 SYNCS.PHASECHK.TRANS64 P0, [R0+URZ+0x80], R5 ;  /* 0x00008005000085a7 */ /* 0x000ea400080010ff */
[----:B--2---:R-:W-:Y:S05]  /*9120*/  @!P0 BRA `(.L_x_68) ;  /* 0xfffffffc00f08947 */ /* 0x004fea000383ffff */
[----:B------:R-:W-:Y:S05]  /*9130*/  BRA `(.L_x_144) ;  /* 0xffffffa400347947 */ /* 0x000fea000383ffff */
.L_x_70:
[----:B------:R-:W-:-:S07]  /*9140*/  MOV R0, UR9 ;  /* 0x0000000900007c02 */ /* 0x000fce0008000f00 */
.L_x_145:
[----:B-1----:R1:W2:Y:S02]  /*9150*/  SYNCS.PHASECHK.TRANS64.TRYWAIT P0, [R0+URZ+0xc0], R5 ;  /* 0x0000c005000075a7 */ /* 0x0022a400080011ff */
[----:B--2---:R-:W-:Y:S05]  /*9160*/  @!P0 NANOSLEEP.SYNCS 0x989680 ;  /* 0x009896800000895d */ /* 0x004fea0003900000 */
[----:B------:R-:W2:Y:S02]  /*9170*/  @!P0 SYNCS.PHASECHK.TRANS64 P0, [R0+URZ+0xc0], R5 ;  /* 0x0000c005000085a7 */ /* 0x000ea400080010ff */
[----:B--2---:R-:W-:Y:S05]  /*9180*/  @!P0 BRA `(.L_x_145) ;  /* 0xfffffffc00f08947 */ /* 0x004fea000383ffff */
[----:B------:R-:W-:Y:S05]  /*9190*/  BRA `(.L_x_146) ;  /* 0xffffffa400807947 */ /* 0x000fea000383ffff */
.L_x_73:
[----:B------:R-:W-:Y:S07]  /*91a0*/  MOV R0, UR8 ;  /* 0x0000000800007c02 */ /* 0x000fee0008000f00 */
.L_x_147:
[----:B-1----:R1:W2:Y:S02]  /*91b0*/  SYNCS.PHASECHK.TRANS64.TRYWAIT P0, [R0+URZ], R5 ;  /* 0x00000005000075a7 */ /* 0x0022a400080011ff */
[----:B--2---:R-:W-:Y:S05]  /*91c0*/  @!P0 NANOSLEEP.SYNCS 0x989680 ;  /* 0x009896800000895d */ /* 0x004fea0003900000 */
[----:B------:R-:W2:Y:S02]  /*91d0*/  @!P0 SYNCS.PHASECHK.TRANS64 P0, [R0+URZ], R5 ;  /* 0x00000005000085a7 */ /* 0x000ea400080010ff */
[----:B--2---:R-:W-:Y:S05]  /*91e0*/  @!P0 BRA `(.L_x_147) ;  /* 0xfffffffc00f08947 */ /* 0x004fea000383ffff */
[----:B------:R-:W-:Y:S05]  /*91f0*/  BRA `(.L_x_72) ;  /* 0xffffffa400947947 */ /* 0x000fea000383ffff */
.L_x_77:
[----:B-1----:R-:W-:-:S07]  /*9200*/  MOV R0, UR8 ;  /* 0x0000000800007c02 */ /* 0x002fce0008000f00 */
.L_x_148:
[----:B-1----:R1:W2:Y:S02]  /*9210*/  SYNCS.PHASECHK.TRANS64.TRYWAIT P0, [R0+URZ], R3 ;  /* 0x00000003000075a7 */ /* 0x0022a400080011ff */
[----:B--2---:R-:W-:Y:S05]  /*9220*/  @!P0 NANOSLEEP.SYNCS 0x989680 ;  /* 0x009896800000895d */ /* 0x004fea0003900000 */
[----:B------:R-:W2:Y:S02]  /*9230*/  @!P0 SYNCS.PHASECHK.TRANS64 P0, [R0+URZ], R3 ;  /* 0x00000003000085a7 */ /* 0x000ea400080010ff */
[----:B--2---:R-:W-:Y:S05]  /*9240*/  @!P0 BRA `(.L_x_148) ;  /* 0xfffffffc00f08947 */ /* 0x004fea000383ffff */
[----:B------:R-:W-:Y:S05]  /*9250*/  BRA `(.L_x_149) ;  /* 0xffffffa800887947 */ /* 0x000fea000383ffff */
.L_x_78:
[----:B------:R-:W-:-:S07]  /*9260*/  MOV R0, UR8 ;  /* 0x0000000800007c02 */ /* 0x000fce0008000f00 */
.L_x_150:
[----:B-1----:R1:W2:Y:S02]  /*9270*/  SYNCS.PHASECHK.TRANS64.TRYWAIT P0, [R0+URZ], R3 ;  /* 0x00000003000075a7 */ /* 0x0022a400080011ff */
[----:B--2---:R-:W-:Y:S05]  /*9280*/  @!P0 NANOSLEEP.SYNCS 0x989680 ;  /* 0x009896800000895d */ /* 0x004fea0003900000 */
[----:B------:R-:W2:Y:S02]  /*9290*/  @!P0 SYNCS.PHASECHK.TRANS64 P0, [R0+URZ], R3 ;  /* 0x00000003000085a7 */ /* 0x000ea400080010ff */
[----:B--2---:R-:W-:Y:S05]  /*92a0*/  @!P0 BRA `(.L_x_150) ;  /* 0xfffffffc00f08947 */ /* 0x004fea000383ffff */
[----:B------:R-:W-:Y:S05]  /*92b0*/  BRA `(.L_x_151) ;  /* 0xffffffa800947947 */ /* 0x000fea000383ffff */
.L_x_79:
[----:B------:R-:W-:-:S07]  /*92c0*/  MOV R0, UR8 ;  /* 0x0000000800007c02 */ /* 0x000fce0008000f00 */
.L_x_152:
[----:B-1----:R1:W2:Y:S02]  /*92d0*/  SYNCS.PHASECHK.TRANS64.TRYWAIT P0, [R0+URZ], R3 ;  /* 0x00000003000075a7 */ /* 0x0022a400080011ff */
[----:B--2---:R-:W-:Y:S05]  /*92e0*/  @!P0 NANOSLEEP.SYNCS 0x989680 ;  /* 0x009896800000895d */ /* 0x004fea0003900000 */
[----:B------:R-:W2:Y:S02]  /*92f0*/  @!P0 SYNCS.PHASECHK.TRANS64 P0, [R0+URZ], R3 ;  /* 0x00000003000085a7 */ /* 0x000ea400080010ff */
[----:B--2---:R-:W-:Y:S05]  /*9300*/  @!P0 BRA `(.L_x_152) ;  /* 0xfffffffc00f08947 */ /* 0x004fea000383ffff */
[----:B------:R-:W-:Y:S05]  /*9310*/  BRA `(.L_x_153) ;  /* 0xffffffa800a07947 */ /* 0x000fea000383ffff */
.L_x_82:
[----:B------:R-:W-:-:S07]  /*9320*/  MOV R0, UR7 ;  /* 0x0000000700007c02 */ /* 0x000fce0008000f00 */
.L_x_154:
[----:B-1----:R1:W2:Y:S02]  /*9330*/  SYNCS.PHASECHK.TRANS64.TRYWAIT P1, [R0+URZ+0x100], R3 ;  /* 0x00010003000075a7 */ /* 0x0022a400080211ff */
[----:B--2---:R-:W-:Y:S05]  /*9340*/  @!P1 NANOSLEEP.SYNCS 0x989680 ;  /* 0x009896800000995d */ /* 0x004fea0003900000 */
[----:B------:R-:W2:Y:S02]  /*9350*/  @!P1 SYNCS.PHASECHK.TRANS64 P1, [R0+URZ+0x100], R3 ;  /* 0x00010003000095a7 */ /* 0x000ea400080210ff */
[----:B--2---:R-:W-:Y:S05]  /*9360*/  @!P1 BRA `(.L_x_154) ;  /* 0xfffffffc00f09947 */ /* 0x004fea000383ffff */
[----:B------:R-:W-:Y:S05]  /*9370*/  BRA `(.L_x_155) ;  /* 0xffffffa800ec7947 */ /* 0x000fea000383ffff */
.L_x_87:
[----:B--2---:R2:W4:Y:S02]  /*9380*/  SYNCS.PHASECHK.TRANS64.TRYWAIT P0, [R0+URZ+0x80], R3 ;  /* 0x00008003000075a7 */ /* 0x00452400080011ff */
[----:B----4-:R-:W-:Y:S05]  /*9390*/  @!P0 NANOSLEEP.SYNCS 0x989680 ;  /* 0x009896800000895d */ /* 0x010fea0003900000 */
[----:B------:R-:W4:Y:S02]  /*93a0*/  @!P0 SYNCS.PHASECHK.TRANS64 P0, [R0+URZ+0x80], R3 ;  /* 0x00008003000085a7 */ /* 0x000f2400080010ff */
[----:B----4-:R-:W-:Y:S05]  /*93b0*/  @!P0 BRA `(.L_x_87) ;  /* 0xfffffffc00f08947 */ /* 0x010fea000383ffff */
[----:B------:R-:W-:Y:S05]  /*93c0*/  BRA `(.L_x_156) ;  /* 0xffffffac00f87947 */ /* 0x000fea000383ffff */
.L_x_90:
[----:B------:R-:W-:Y:S07]  /*93d0*/  MOV R0, UR6 ;  /* 0x0000000600007c02 */ /* 0x000fee0008000f00 */
.L_x_157:
[----:B--2---:R2:W4:Y:S02]  /*93e0*/  SYNCS.PHASECHK.TRANS64.TRYWAIT P0, [R0+URZ+0x78], R3 ;  /* 0x00007803000075a7 */ /* 0x00452400080011ff */
[----:B----4-:R-:W-:Y:S05]  /*93f0*/  @!P0 NANOSLEEP.SYNCS 0x989680 ;  /* 0x009896800000895d */ /* 0x010fea0003900000 */
[----:B------:R-:W4:Y:S02]  /*9400*/  @!P0 SYNCS.PHASECHK.TRANS64 P0, [R0+URZ+0x78], R3 ;  /* 0x00007803000085a7 */ /* 0x000f2400080010ff */
[----:B----4-:R-:W-:Y:S05]  /*9410*/  @!P0 BRA `(.L_x_157) ;  /* 0xfffffffc00f08947 */ /* 0x010fea000383ffff */
[----:B------:R-:W-:Y:S05]  /*9420*/  BRA `(.L_x_89) ;  /* 0xffffffb000d87947 */ /* 0x000fea000383ffff */
.L_x_93:
[----:B--2---:R-:W-:Y:S07]  /*9430*/  MOV R3, UR6 ;  /* 0x0000000600037c02 */ /* 0x004fee0008000f00 */
.L_x_158:
[----:B-1----:R1:W2:Y:S02]  /*9440*/  SYNCS.PHASECHK.TRANS64.TRYWAIT P0, [R3+URZ+0x60], R12 ;  /* 0x0000600c030075a7 */ /* 0x0022a400080011ff */
[----:B--2---:R-:W-:Y:S05]  /*9450*/  @!P0 NANOSLEEP.SYNCS 0x989680 ;  /* 0x009896800000895d */ /* 0x004fea0003900000 */
[----:B------:R-:W2:Y:S02]  /*9460*/  @!P0 SYNCS.PHASECHK.TRANS64 P0, [R3+URZ+0x60], R12 ;  /* 0x0000600c030085a7 */ /* 0x000ea400080010ff */
[----:B--2---:R-:W-:Y:S05]  /*9470*/  @!P0 BRA `(.L_x_158) ;  /* 0xfffffffc00f08947 */ /* 0x004fea000383ffff */
[----:B------:R-:W-:Y:S05]  /*9480*/  BRA `(.L_x_159) ;  /* 0xffffffb400507947 */ /* 0x000fea000383ffff */
.L_x_94:
[----:B------:R-:W-:Y:S07]  /*9490*/  MOV R3, UR6 ;  /* 0x0000000600037c02 */ /* 0x000fee0008000f00 */
.L_x_160:
[----:B-1----:R1:W2:Y:S02]  /*94a0*/  SYNCS.PHASECHK.TRANS64.TRYWAIT P0, [R3+URZ+0x68], R12 ;  /* 0x0000680c030075a7 */ /* 0x0022a400080011ff */
[----:B--2---:R-:W-:Y:S05]  /*94b0*/  @!P0 NANOSLEEP.SYNCS 0x989680 ;  /* 0x009896800000895d */ /* 0x004fea0003900000 */
[----:B------:R-:W2:Y:S02]  /*94c0*/  @!P0 SYNCS.PHASECHK.TRANS64 P0, [R3+URZ+0x68], R12 ;  /* 0x0000680c030085a7 */ /* 0x000ea400080010ff */
[----:B--2---:R-:W-:Y:S05]  /*94d0*/  @!P0 BRA `(.L_x_160) ;  /* 0xfffffffc00f08947 */ /* 0x004fea000383ffff */
[----:B------:R-:W-:Y:S05]  /*94e0*/  BRA `(.L_x_161) ;  /* 0xffffffb400d07947 */ /* 0x000fea000383ffff */
.L_x_96:
[----:B------:R-:W-:-:S07]  /*94f0*/  MOV R0, UR6 ;  /* 0x0000000600007c02 */ /* 0x000fce0008000f00 */
.L_x_162:
[----:B-1----:R1:W4:Y:S02]  /*9500*/  SYNCS.PHASECHK.TRANS64.TRYWAIT P0, [R0+URZ+0x60], R3 ;  /* 0x00006003000075a7 */ /* 0x00232400080011ff */
[----:B----4-:R-:W-:Y:S05]  /*9510*/  @!P0 NANOSLEEP.SYNCS 0x989680 ;  /* 0x009896800000895d */ /* 0x010fea0003900000 */
[----:B------:R-:W4:Y:S02]  /*9520*/  @!P0 SYNCS.PHASECHK.TRANS64 P0, [R0+URZ+0x60], R3 ;  /* 0x00006003000085a7 */ /* 0x000f2400080010ff */
[----:B----4-:R-:W-:Y:S05]  /*9530*/  @!P0 BRA `(.L_x_162) ;  /* 0xfffffffc00f08947 */ /* 0x010fea000383ffff */
[----:B------:R-:W-:Y:S05]  /*9540*/  BRA `(.L_x_163) ;  /* 0xffffffb800407947 */ /* 0x000fea000383ffff */
.L_x_98:
[----:B--2---:R2:W3:Y:S02]  /*9550*/  SYNCS.PHASECHK.TRANS64.TRYWAIT P0, [R0+URZ+0x80], R3 ;  /* 0x00008003000075a7 */ /* 0x0044e400080011ff */
[----:B---3--:R-:W-:Y:S05]  /*9560*/  @!P0 NANOSLEEP.SYNCS 0x989680 ;  /* 0x009896800000895d */ /* 0x008fea0003900000 */
[----:B------:R-:W3:Y:S02]  /*9570*/  @!P0 SYNCS.PHASECHK.TRANS64 P0, [R0+URZ+0x80], R3 ;  /* 0x00008003000085a7 */ /* 0x000ee400080010ff */
[----:B---3--:R-:W-:Y:S05]  /*9580*/  @!P0 BRA `(.L_x_98) ;  /* 0xfffffffc00f08947 */ /* 0x008fea000383ffff */
[----:B------:R-:W-:Y:S05]  /*9590*/  BRA `(.L_x_164) ;  /* 0xffffffbc000c7947 */ /* 0x000fea000383ffff */
.L_x_109:
[----:B-1----:R1:W3:Y:S02]  /*95a0*/  SYNCS.PHASECHK.TRANS64.TRYWAIT P1, [R3+URZ+0x50], R0 ;  /* 0x00005000030075a7 */ /* 0x0022e400080211ff */
[----:B---3--:R-:W-:Y:S05]  /*95b0*/  @!P1 NANOSLEEP.SYNCS 0x989680 ;  /* 0x009896800000995d */ /* 0x008fea0003900000 */
[----:B------:R-:W3:Y:S02]  /*95c0*/  @!P1 SYNCS.PHASECHK.TRANS64 P1, [R3+URZ+0x50], R0 ;  /* 0x00005000030095a7 */ /* 0x000ee400080210ff */
[----:B---3--:R-:W-:Y:S05]  /*95d0*/  @!P1 BRA `(.L_x_109) ;  /* 0xfffffffc00f09947 */ /* 0x008fea000383ffff */
[----:B------:R-:W-:Y:S05]  /*95e0*/  BRA `(.L_x_108) ;  /* 0xffffffc800347947 */ /* 0x000fea000383ffff */
.L_x_111:
[----:B---3--:R3:W4:Y:S02]  /*95f0*/  SYNCS.PHASECHK.TRANS64.TRYWAIT P0, [R171+URZ+0xa0], R2 ;  /* 0x0000a002ab0075a7 */ /* 0x00872400080011ff */
[----:B----4-:R-:W-:Y:S05]  /*9600*/  @!P0 NANOSLEEP.SYNCS 0x989680 ;  /* 0x009896800000895d */ /* 0x010fea0003900000 */
[----:B------:R-:W4:Y:S02]  /*9610*/  @!P0 SYNCS.PHASECHK.TRANS64 P0, [R171+URZ+0xa0], R2 ;  /* 0x0000a002ab0085a7 */ /* 0x000f2400080010ff */
[----:B----4-:R-:W-:Y:S05]  /*9620*/  @!P0 BRA `(.L_x_111) ;  /* 0xfffffffc00f08947 */ /* 0x010fea000383ffff */
[----:B------:R-:W-:Y:S05]  /*9630*/  BRA `(.L_x_110) ;  /* 0xffffffc800907947 */ /* 0x000fea000383ffff */
.L_x_119:
[----:B--2---:R2:W3:Y:S02]  /*9640*/  SYNCS.PHASECHK.TRANS64.TRYWAIT P0, [R124+URZ+0x50], R3 ;  /* 0x000050037c0075a7 */ /* 0x0044e400080011ff */
[----:B---3--:R-:W-:Y:S05]  /*9650*/  @!P0 NANOSLEEP.SYNCS 0x989680 ;  /* 0x009896800000895d */ /* 0x008fea0003900000 */
[----:B------:R-:W3:Y:S02]  /*9660*/  @!P0 SYNCS.PHASECHK.TRANS64 P0, [R124+URZ+0x50], R3 ;  /* 0x000050037c0085a7 */ /* 0x000ee400080010ff */
[----:B---3--:R-:W-:Y:S05]  /*9670*/  @!P0 BRA `(.L_x_119) ;  /* 0xfffffffc00f08947 */ /* 0x008fea000383ffff */
[----:B------:R-:W-:Y:S05]  /*9680*/  BRA `(.L_x_118) ;  /* 0xffffffdc00947947 */ /* 0x000fea000383ffff */
        .weak           $__internal_0_$__cuda_sm10x_tcgen05_guardrail_trap_col_being_dealloced_not_returned_by_alloc
        .type           $__internal_0_$__cuda_sm10x_tcgen05_guardrail_trap_col_being_dealloced_not_returned_by_alloc,@function
        .size           $__internal_0_$__cuda_sm10x_tcgen05_guardrail_trap_col_being_dealloced_not_returned_by_alloc,($__internal_1_$__cuda_sm10x_tcgen05_guardrail_trap_phase_invalid_during_alloc - $__internal_0_$__cuda_sm10x_tcgen05_guardrail_trap_col_being_dealloced_not_returned_by_alloc)
$__internal_0_$__cuda_sm10x_tcgen05_guardrail_trap_col_being_dealloced_not_returned_by_alloc:
[----:B------:R-:W-:Y:S05]  /*9690*/  BPT.TRAP 0x1 ;  /* 0x000000040000795c */ /* 0x000fea0000300000 */
[----:B------:R-:W-:-:S04]  /*96a0*/  HFMA2 R3, -RZ, RZ, 0, 0 ;  /* 0x00000000ff037431 */ /* 0x000fc800000001ff */
[----:B------:R-:W-:Y:S05]  /*96b0*/  RET.REL.NODEC R2 `(_ZN7cutlass13device_kernelINS_4gemm6kernel13GemmUniversalIN4cute5tupleIJiiiiEEENS1_10collective13CollectiveMmaINS1_35MainloopSm100TmaUmmaWarpSpecializedILi5ELi2ELi4ENS5_IJNS4_1CILi2EEENSA_ILi1EEESC_EEEEENS5_IJNSA_ILi256EEENSA_ILi128EEESG_EEEaNS5_IJlSC_lEEEaSI_NS4_8TiledMMAINS4_8MMA_AtomIJNS4_21SM100_MMA_S8_2x1SM_SSIaaiLi256ELi128ELNS4_4UMMA5MajorE0ELSN_0ELNSM_8SaturateE0EEEEEENS4_6LayoutINS5_IJSC_SC_SC_EEENS5_IJNSA_ILi0EEEST_ST_EEEEENS5_IJNS4_10UnderscoreESW_SW_EEEEENS4_18SM100_TMA_2SM_LOADENS4_14ComposedLayoutINS4_7SwizzleILi3ELi4ELi3EEENS4_18smem_ptr_flag_bitsILi8EEENSR_INS5_IJNSA_ILi8EEESG_EEENS5_IJSG_SC_EEEEEEEvNS4_8identityESZ_S19_vS1A_EENS_8epilogue10collective18CollectiveEpilogueINS1C_23Sm100TmaWarpSpecializedILi2ELi2ELi64ELb0ELb0EEEJNS5_IJSG_SG_SG_EEENS5_IJNSR_ISG_SC_EENSR_INSA_ILi64EEESC_EEEEEaSI_aSI_NS1C_6fusion15FusionCallbacksIS1G_NS1M_17LinearCombinationIaiaiLNS_15FloatRoundStyleE2EEES1H_S1L_JEEENS4_5SM1004TMEM4LOAD26SM100_TMEM_LOAD_32dp32b64xENS4_13SM90_TMA_LOADENS10_INS11_ILi2ELi4ELi3EEES14_NSR_INS5_IJS15_S1J_EEENS5_IJS1J_SC_EEEEEEENS4_39AutoVectorizingCopyWithAssumedAlignmentILi128EEENS4_14SM90_TMA_STOREES21_S23_S23_EEEvvEEEEvNT_6ParamsE) ;  /* 0xffffff6802507950 */ /* 0x000fea0003c3ffff */
        .weak           $__internal_1_$__cuda_sm10x_tcgen05_guardrail_trap_phase_invalid_during_alloc
        .type           $__internal_1_$__cuda_sm10x_tcgen05_guardrail_trap_phase_invalid_during_alloc,@function
        .size           $__internal_1_$__cuda_sm10x_tcgen05_guardrail_trap_phase_invalid_during_alloc,($__internal_2_$__cuda_sm10x_tcgen05_guardrail_trap_unallocated_columns_being_dealloced - $__internal_1_$__cuda_sm10x_tcgen05_guardrail_trap_phase_invalid_during_alloc)
$__internal_1_$__cuda_sm10x_tcgen05_guardrail_trap_phase_invalid_during_alloc:
[----:B------:R-:W-:Y:S05]  /*96c0*/  BPT.TRAP 0x1 ;  /* 0x000000040000795c */ /* 0x000fea0000300000 */
[----:B------:R-:W-:-:S04]  /*96d0*/  MOV R3, 0x0 ;  /* 0x0000000000037802 */ /* 0x000fc80000000f00 */
[----:B------:R-:W-:Y:S05]  /*96e0*/  RET.REL.NODEC R2 `(_ZN7cutlass13device_kernelINS_4gemm6kernel13GemmUniversalIN4cute5tupleIJiiiiEEENS1_10collective13CollectiveMmaINS1_35MainloopSm100TmaUmmaWarpSpecializedILi5ELi2ELi4ENS5_IJNS4_1CILi2EEENSA_ILi1EEESC_EEEEENS5_IJNSA_ILi256EEENSA_ILi128EEESG_EEEaNS5_IJlSC_lEEEaSI_NS4_8TiledMMAINS4_8MMA_AtomIJNS4_21SM100_MMA_S8_2x1SM_SSIaaiLi256ELi128ELNS4_4UMMA5MajorE0ELSN_0ELNSM_8SaturateE0EEEEEENS4_6LayoutINS5_IJSC_SC_SC_EEENS5_IJNSA_ILi0EEEST_ST_EEEEENS5_IJNS4_10UnderscoreESW_SW_EEEEENS4_18SM100_TMA_2SM_LOADENS4_14ComposedLayoutINS4_7SwizzleILi3ELi4ELi3EEENS4_18smem_ptr_flag_bitsILi8EEENSR_INS5_IJNSA_ILi8EEESG_EEENS5_IJSG_SC_EEEEEEEvNS4_8identityESZ_S19_vS1A_EENS_8epilogue10collective18CollectiveEpilogueINS1C_23Sm100TmaWarpSpecializedILi2ELi2ELi64ELb0ELb0EEEJNS5_IJSG_SG_SG_EEENS5_IJNSR_ISG_SC_EENSR_INSA_ILi64EEESC_EEEEEaSI_aSI_NS1C_6fusion15FusionCallbacksIS1G_NS1M_17LinearCombinationIaiaiLNS_15FloatRoundStyleE2EEES1H_S1L_JEEENS4_5SM1004TMEM4LOAD26SM100_TMEM_LOAD_32dp32b64xENS4_13SM90_TMA_LOADENS10_INS11_ILi2ELi4ELi3EEES14_NSR_INS5_IJS15_S1J_EEENS5_IJS1J_SC_EEEEEEENS4_39AutoVectorizingCopyWithAssumedAlignmentILi128EEENS4_14SM90_TMA_STOREES21_S23_S23_EEEvvEEEEvNT_6ParamsE) ;  /* 0xffffff6802447950 */ /* 0x000fea0003c3ffff */
        .weak           $__internal_2_$__cuda_sm10x_tcgen05_guardrail_trap_unallocated_columns_being_dealloced
        .type           $__internal_2_$__cuda_sm10x_tcgen05_guardrail_trap_unallocated_columns_being_dealloced,@function
        .size           $__internal_2_$__cuda_sm10x_tcgen05_guardrail_trap_unallocated_columns_being_dealloced,(.L_x_166 - $__internal_2_$__cuda_sm10x_tcgen05_guardrail_trap_unallocated_columns_being_dealloced)
$__internal_2_$__cuda_sm10x_tcgen05_guardrail_trap_unallocated_columns_being_dealloced:
[----:B------:R-:W-:Y:S05]  /*96f0*/  BPT.TRAP 0x1 ;  /* 0x000000040000795c */ /* 0x000fea0000300000 */
[----:B------:R-:W-:-:S04]  /*9700*/  HFMA2 R3, -RZ, RZ, 0, 0 ;  /* 0x00000000ff037431 */ /* 0x000fc800000001ff */
[----:B------:R-:W-:Y:S05]  /*9710*/  RET.REL.NODEC R2 `(_ZN7cutlass13device_kernelINS_4gemm6kernel13GemmUniversalIN4cute5tupleIJiiiiEEENS1_10collective13CollectiveMmaINS1_35MainloopSm100TmaUmmaWarpSpecializedILi5ELi2ELi4ENS5_IJNS4_1CILi2EEENSA_ILi1EEESC_EEEEENS5_IJNSA_ILi256EEENSA_ILi128EEESG_EEEaNS5_IJlSC_lEEEaSI_NS4_8TiledMMAINS4_8MMA_AtomIJNS4_21SM100_MMA_S8_2x1SM_SSIaaiLi256ELi128ELNS4_4UMMA5MajorE0ELSN_0ELNSM_8SaturateE0EEEEEENS4_6LayoutINS5_IJSC_SC_SC_EEENS5_IJNSA_ILi0EEEST_ST_EEEEENS5_IJNS4_10UnderscoreESW_SW_EEEEENS4_18SM100_TMA_2SM_LOADENS4_14ComposedLayoutINS4_7SwizzleILi3ELi4ELi3EEENS4_18smem_ptr_flag_bitsILi8EEENSR_INS5_IJNSA_ILi8EEESG_EEENS5_IJSG_SC_EEEEEEEvNS4_8identityESZ_S19_vS1A_EENS_8epilogue10collective18CollectiveEpilogueINS1C_23Sm100TmaWarpSpecializedILi2ELi2ELi64ELb0ELb0EEEJNS5_IJSG_SG_SG_EEENS5_IJNSR_ISG_SC_EENSR_INSA_ILi64EEESC_EEEEEaSI_aSI_NS1C_6fusion15FusionCallbacksIS1G_NS1M_17LinearCombinationIaiaiLNS_15FloatRoundStyleE2EEES1H_S1L_JEEENS4_5SM1004TMEM4LOAD26SM100_TMEM_LOAD_32dp32b64xENS4_13SM90_TMA_LOADENS10_INS11_ILi2ELi4ELi3EEES14_NSR_INS5_IJS15_S1J_EEENS5_IJS1J_SC_EEEEEEENS4_39AutoVectorizingCopyWithAssumedAlignmentILi128EEENS4_14SM90_TMA_STOREES21_S23_S23_EEEvvEEEEvNT_6ParamsE) ;  /* 0xffffff6802387950 */ /* 0x000fea0003c3ffff */
.L_x_165:
[----:B------:R-:W-:-:S00]  /*9720*/  BRA `(.L_x_165) ;  /* 0xfffffffc00fc7947 */ /* 0x000fc0000383ffff */
[----:B------:R-:W-:-:S00]  /*9730*/  NOP ;  /* 0x0000000000007918 */ /* 0x000fc00000000000 */
        /* <DEDUP_REMOVED lines=12> */
.L_x_166:


//--------------------- .nv.global.init           --------------------------
	.section	.nv.global.init,"aw",@progbits
.nv.global.init:
	.type		$str$27,@object
	.size		$str$27,($str$28 - $str$27)
$str$27:
        /*0000*/ 	.byte	0x28, 0x61, 0x64, 0x64, 0x72, 0x65, 0x73, 0x73, 0x20, 0x26, 0x20, 0x6d, 0x61, 0x73, 0x6b, 0x29
        /*0010*/ 	.byte	0x20, 0x3d, 0x3d, 0x20, 0x30, 0x00
	.type		$str$28,@object
	.size		$str$28,($str$26 - $str$28)
$str$28:
        /*0016*/ 	.byte	0x2f, 0x74, 0x6d, 0x70, 0x2f, 0x63, 0x75, 0x74, 0x6c, 0x61, 0x73, 0x73, 0x5f, 0x73, 0x77, 0x65
        /*0026*/ 	.byte	0x65, 0x70, 0x5f, 0x73, 0x72, 0x63, 0x2f, 0x69, 0x6e, 0x63, 0x6c, 0x75, 0x64, 0x65, 0x2f, 0x63
        /*0036*/ 	.byte	0x75, 0x74, 0x65, 0x2f, 0x70, 0x6f, 0x69, 0x6e, 0x74, 0x65, 0x72, 0x5f, 0x66, 0x6c, 0x61, 0x67
        /*0046*/ 	.byte	0x67, 0x65, 0x64, 0x2e, 0x68, 0x70, 0x70, 0x00
	.type		$str$26,@object
	.size		$str$26,($str$25 - $str$26)
$str$26:
        /*004e*/ 	.byte	0x2f, 0x74, 0x6d, 0x70, 0x2f, 0x63, 0x75, 0x74, 0x6c, 0x61, 0x73, 0x73, 0x5f, 0x73, 0x77, 0x65
        /*005e*/ 	.byte	0x65, 0x70, 0x5f, 0x73, 0x72, 0x63, 0x2f, 0x69, 0x6e, 0x63, 0x6c, 0x75, 0x64, 0x65, 0x2f, 0x63
        /*006e*/ 	.byte	0x75, 0x74, 0x65, 0x2f, 0x61, 0x74, 0x6f, 0x6d, 0x2f, 0x63, 0x6f, 0x70, 0x79, 0x5f, 0x74, 0x72
        /*007e*/ 	.byte	0x61, 0x69, 0x74, 0x73, 0x5f, 0x73, 0x6d, 0x31, 0x30, 0x30, 0x2e, 0x68, 0x70, 0x70, 0x00
	.type		$str$25,@object
	.size		$str$25,(__unnamed_1 - $str$25)
$str$25:
        /*008d*/ 	.byte	0x28, 0x28, 0x75, 0x69, 0x6e, 0x74, 0x33, 0x32, 0x5f, 0x74, 0x28, 0x74, 0x68, 0x72, 0x65, 0x61
        /*009d*/ 	.byte	0x64, 0x49, 0x64, 0x78, 0x2e, 0x78, 0x29, 0x20, 0x2f, 0x20, 0x33, 0x32, 0x29, 0x20, 0x25, 0x20
        /*00ad*/ 	.byte	0x34, 0x29, 0x20, 0x3d, 0x3d, 0x20, 0x28, 0x28, 0x28, 0x74, 0x6d, 0x65, 0x6d, 0x5f, 0x61, 0x64
        /*00bd*/ 	.byte	0x64, 0x72, 0x20, 0x3e, 0x3e, 0x20, 0x31, 0x36, 0x29, 0x20, 0x2f, 0x20, 0x33, 0x32, 0x29, 0x20
        /*00cd*/ 	.byte	0x25, 0x20, 0x34, 0x29, 0x00
	.type		__unnamed_1,@object
	.size		__unnamed_1,(__unnamed_2 - __unnamed_1)
__unnamed_1:
        /*00d2*/ 	.byte	0x61, 0x75, 0x74, 0x6f, 0x20, 0x63, 0x75, 0x74, 0x65, 0x3a, 0x3a, 0x61, 0x73, 0x5f, 0x70, 0x6f
        /* <DEDUP_REMOVED lines=24> */
        /*0262*/ 	.byte	0x5d, 0x00
	.type		__unnamed_2,@object
	.size		__unnamed_2,(.L_2 - __unnamed_2)
__unnamed_2:
        /* <DEDUP_REMOVED lines=42> */
        /*0504*/ 	.byte	0x43, 0x3c, 0x30, 0x3e, 0x3e, 0x3e, 0x3e, 0x5d, 0x00
.L_2:


//--------------------- .nv.shared._ZN7cutlass13device_kernelINS_4gemm6kernel13GemmUniversalIN4cute5tupleIJiiiiEEENS1_10collective13CollectiveMmaINS1_35MainloopSm100TmaUmmaWarpSpecializedILi5ELi2ELi4ENS5_IJNS4_1CILi2EEENSA_ILi1EEESC_EEEEENS5_IJNSA_ILi256EEENSA_ILi128EEESG_EEEaNS5_IJlSC_lEEEaSI_NS4_8TiledMMAINS4_8MMA_AtomIJNS4_21SM100_MMA_S8_2x1SM_SSIaaiLi256ELi128ELNS4_4UMMA5MajorE0ELSN_0ELNSM_8SaturateE0EEEEEENS4_6LayoutINS5_IJSC_SC_SC_EEENS5_IJNSA_ILi0EEEST_ST_EEEEENS5_IJNS4_10UnderscoreESW_SW_EEEEENS4_18SM100_TMA_2SM_LOADENS4_14ComposedLayoutINS4_7SwizzleILi3ELi4ELi3EEENS4_18smem_ptr_flag_bitsILi8EEENSR_INS5_IJNSA_ILi8EEESG_EEENS5_IJSG_SC_EEEEEEEvNS4_8identityESZ_S19_vS1A_EENS_8epilogue10collective18CollectiveEpilogueINS1C_23Sm100TmaWarpSpecializedILi2ELi2ELi64ELb0ELb0EEEJNS5_IJSG_SG_SG_EEENS5_IJNSR_ISG_SC_EENSR_INSA_ILi64EEESC_EEEEEaSI_aSI_NS1C_6fusion15FusionCallbacksIS1G_NS1M_17LinearCombinationIaiaiLNS_15FloatRoundStyleE2EEES1H_S1L_JEEENS4_5SM1004TMEM4LOAD26SM100_TMEM_LOAD_32dp32b64xENS4_13SM90_TMA_LOADENS10_INS11_ILi2ELi4ELi3EEES14_NSR_INS5_IJS15_S1J_EEENS5_IJS1J_SC_EEEEEEENS4_39AutoVectorizingCopyWithAssumedAlignmentILi128EEENS4_14SM90_TMA_STOREES21_S23_S23_EEEvvEEEEvNT_6ParamsE --------------------------
	.section	.nv.shared._ZN7cutlass13device_kernelINS_4gemm6kernel13GemmUniversalIN4cute5tupleIJiiiiEEENS1_10collective13CollectiveMmaINS1_35MainloopSm100TmaUmmaWarpSpecializedILi5ELi2ELi4ENS5_IJNS4_1CILi2EEENSA_ILi1EEESC_EEEEENS5_IJNSA_ILi256EEENSA_ILi128EEESG_EEEaNS5_IJlSC_lEEEaSI_NS4_8TiledMMAINS4_8MMA_AtomIJNS4_21SM100_MMA_S8_2x1SM_SSIaaiLi256ELi128ELNS4_4UMMA5MajorE0ELSN_0ELNSM_8SaturateE0EEEEEENS4_6LayoutINS5_IJSC_SC_SC_EEENS5_IJNSA_ILi0EEEST_ST_EEEEENS5_IJNS4_10UnderscoreESW_SW_EEEEENS4_18SM100_TMA_2SM_LOADENS4_14ComposedLayoutINS4_7SwizzleILi3ELi4ELi3EEENS4_18smem_ptr_flag_bitsILi8EEENSR_INS5_IJNSA_ILi8EEESG_EEENS5_IJSG_SC_EEEEEEEvNS4_8identityESZ_S19_vS1A_EENS_8epilogue10collective18CollectiveEpilogueINS1C_23Sm100TmaWarpSpecializedILi2ELi2ELi64ELb0ELb0EEEJNS5_IJSG_SG_SG_EEENS5_IJNSR_ISG_SC_EENSR_INSA_ILi64EEESC_EEEEEaSI_aSI_NS1C_6fusion15FusionCallbacksIS1G_NS1M_17LinearCombinationIaiaiLNS_15FloatRoundStyleE2EEES1H_S1L_JEEENS4_5SM1004TMEM4LOAD26SM100_TMEM_LOAD_32dp32b64xENS4_13SM90_TMA_LOADENS10_INS11_ILi2ELi4ELi3EEES14_NSR_INS5_IJS15_S1J_EEENS5_IJS1J_SC_EEEEEEENS4_39AutoVectorizingCopyWithAssumedAlignmentILi128EEENS4_14SM90_TMA_STOREES21_S23_S23_EEEvvEEEEvNT_6ParamsE,"aw",@nobits
	.sectionflags	@""
	.align	16
	.zero		1024


//--------------------- .nv.shared.reserved.0     --------------------------
	.section	.nv.shared.reserved.0,"aw",@nobits
	.weak		__nv_reservedSMEM_offset_0_alias
	.size		__nv_reservedSMEM_offset_0_alias, 0, 64
	.other		__nv_reservedSMEM_offset_0_alias,@"STO_CUDA_RESERVED_SHARED STV_DEFAULT"
__nv_reservedSMEM_offset_0_alias:
	.zero		0
.nv.shared.reserved.0:
	.zero		64
	.weak		__nv_reservedSMEM_tcgen05_partition
	.type		__nv_reservedSMEM_tcgen05_partition,@object
	.size		__nv_reservedSMEM_tcgen05_partition,(.L_0 - __nv_reservedSMEM_tcgen05_partition)
__nv_reservedSMEM_tcgen05_partition:
	.zero		32
.L_0:


//--------------------- .nv.global                --------------------------
	.section	.nv.global,"aw",@nobits
.nv.global:
	.type		_ZN40_INTERNAL_92cf686a_4_k_cu_b86aba00_110044cute1_E,@object
	.size		_ZN40_INTERNAL_92cf686a_4_k_cu_b86aba00_110044cute1_E,(_ZN40_INTERNAL_92cf686a_4_k_cu_b86aba00_110044cuda3std3__45__cpo6cbeginE - _ZN40_INTERNAL_92cf686a_4_k_cu_b86aba00_110044cute1_E)
_ZN40_INTERNAL_92cf686a_4_k_cu_b86aba00_110044cute1_E:
	.zero		1
	.type		_ZN40_INTERNAL_92cf686a_4_k_cu_b86aba00_110044cuda3std3__45__cpo6cbeginE,@object
	.size		_ZN40_INTERNAL_92cf686a_4_k_cu_b86aba00_110044cuda3std3__45__cpo6cbeginE,(_ZN40_INTERNAL_92cf686a_4_k_cu_b86aba00_110044cuda3std3__48in_placeE - _ZN40_INTERNAL_92cf686a_4_k_cu_b86aba00_110044cuda3std3__45__cpo6cbeginE)
_ZN40_INTERNAL_92cf686a_4_k_cu_b86aba00_110044cuda3std3__45__cpo6cbeginE:
	.zero		1
	.type		_ZN40_INTERNAL_92cf686a_4_k_cu_b86aba00_110044cuda3std3__48in_placeE,@object
	.size		_ZN40_INTERNAL_92cf686a_4_k_cu_b86aba00_110044cuda3std3__48in_placeE,(_ZN40_INTERNAL_92cf686a_4_k_cu_b86aba00_110044cuda3std6ranges3__45__cpo9iter_moveE - _ZN40_INTERNAL_92cf686a_4_k_cu_b86aba00_110044cuda3std3__48in_placeE)
_ZN40_INTERNAL_92cf686a_4_k_cu_b86aba00_110044cuda3std3__48in_placeE:
	.zero		1
	.type		_ZN40_INTERNAL_92cf686a_4_k_cu_b86aba00_110044cuda3std6ranges3__45__cpo9iter_moveE,@object
	.size		_ZN40_INTERNAL_92cf686a_4_k_cu_b86aba00_110044cuda3std6ranges3__45__cpo9iter_moveE,(_ZN40_INTERNAL_92cf686a_4_k_cu_b86aba00_110044cuda3std3__45__cpo5beginE - _ZN40_INTERNAL_92cf686a_4_k_cu_b86aba00_110044cuda3std6ranges3__45__cpo9iter_moveE)
_ZN40_INTERNAL_92cf686a_4_k_cu_b86aba00_110044cuda3std6ranges3__45__cpo9iter_moveE:
	.zero		1
	.type		_ZN40_INTERNAL_92cf686a_4_k_cu_b86aba00_110044cuda3std3__45__cpo5beginE,@object
	.size		_ZN40_INTERNAL_92cf686a_4_k_cu_b86aba00_110044cuda3std3__45__cpo5beginE,(_ZN40_INTERNAL_92cf686a_4_k_cu_b86aba00_110044cuda3std3__442_GLOBAL__N__92cf686a_4_k_cu_b86aba00_110046ignoreE - _ZN40_INTERNAL_92cf686a_4_k_cu_b86aba00_110044cuda3std3__45__cpo5beginE)
_ZN40_INTERNAL_92cf686a_4_k_cu_b86aba00_110044cuda3std3__45__cpo5beginE:
	.zero		1
	.type		_ZN40_INTERNAL_92cf686a_4_k_cu_b86aba00_110044cuda3std3__442_GLOBAL__N__92cf686a_4_k_cu_b86aba00_110046ignoreE,@object
	.size		_ZN40_INTERNAL_92cf686a_4_k_cu_b86aba00_110044cuda3std3__442_GLOBAL__N__92cf686a_4_k_cu_b86aba00_110046ignoreE,(_ZN40_INTERNAL_92cf686a_4_k_cu_b86aba00_110044cute7productE - _ZN40_INTERNAL_92cf686a_4_k_cu_b86aba00_110044cuda3std3__442_GLOBAL__N__92cf686a_4_k_cu_b86aba00_110046ignoreE)
_ZN40_INTERNAL_92cf686a_4_k_cu_b86aba00_110044cuda3std3__442_GLOBAL__N__92cf686a_4_k_cu_b86aba00_110046ignoreE:
	.zero		1
	.type		_ZN40_INTERNAL_92cf686a_4_k_cu_b86aba00_110044cute7productE,@object
	.size		_ZN40_INTERNAL_92cf686a_4_k_cu_b86aba00_110044cute7productE,(_ZN40_INTERNAL_92cf686a_4_k_cu_b86aba00_110044cuda3std3__45__cpo3endE - _ZN40_INTERNAL_92cf686a_4_k_cu_b86aba00_110044cute7productE)
_ZN40_INTERNAL_92cf686a_4_k_cu_b86aba00_110044cute7productE:
	.zero		1
	.type		_ZN40_INTERNAL_92cf686a_4_k_cu_b86aba00_110044cuda3std3__45__cpo3endE,@object
	.size		_ZN40_INTERNAL_92cf686a_4_k_cu_b86aba00_110044cuda3std3__45__cpo3endE,(_ZN40_INTERNAL_92cf686a_4_k_cu_b86aba00_110044cuda3std3__419piecewise_constructE - _ZN40_INTERNAL_92cf686a_4_k_cu_b86aba00_110044cuda3std3__45__cpo3endE)
_ZN40_INTERNAL_92cf686a_4_k_cu_b86aba00_110044cuda3std3__45__cpo3endE:
	.zero		1
	.type		_ZN40_INTERNAL_92cf686a_4_k_cu_b86aba00_110044cuda3std3__419piecewise_constructE,@object
	.size		_ZN40_INTERNAL_92cf686a_4_k_cu_b86aba00_110044cuda3std3__419piecewise_constructE,(_ZN40_INTERNAL_92cf686a_4_k_cu_b86aba00_110044cuda3std3__45__cpo4cendE - _ZN40_INTERNAL_92cf686a_4_k_cu_b86aba00_110044cuda3std3__419piecewise_constructE)
_ZN40_INTERNAL_92cf686a_4_k_cu_b86aba00_110044cuda3std3__419piecewise_constructE:
	.zero		1
	.type		_ZN40_INTERNAL_92cf686a_4_k_cu_b86aba00_110044cuda3std3__45__cpo4cendE,@object
	.size		_ZN40_INTERNAL_92cf686a_4_k_cu_b86aba00_110044cuda3std3__45__cpo4cendE,(_ZN40_INTERNAL_92cf686a_4_k_cu_b86aba00_110044cuda3std6ranges3__45__cpo4swapE - _ZN40_INTERNAL_92cf686a_4_k_cu_b86aba00_110044cuda3std3__45__cpo4cendE)
_ZN40_INTERNAL_92cf686a_4_k_cu_b86aba00_110044cuda3std3__45__cpo4cendE:
	.zero		1
	.type		_ZN40_INTERNAL_92cf686a_4_k_cu_b86aba00_110044cuda3std6ranges3__45__cpo4swapE,@object
	.size		_ZN40_INTERNAL_92cf686a_4_k_cu_b86aba00_110044cuda3std6ranges3__45__cpo4swapE,(.L_10 - _ZN40_INTERNAL_92cf686a_4_k_cu_b86aba00_110044cuda3std6ranges3__45__cpo4swapE)
_ZN40_INTERNAL_92cf686a_4_k_cu_b86aba00_110044cuda3std6ranges3__45__cpo4swapE:
	.zero		1
.L_10:


//--------------------- .nv.constant0._ZN7cutlass13device_kernelINS_4gemm6kernel13GemmUniversalIN4cute5tupleIJiiiiEEENS1_10collective13CollectiveMmaINS1_35MainloopSm100TmaUmmaWarpSpecializedILi5ELi2ELi4ENS5_IJNS4_1CILi2EEENSA_ILi1EEESC_EEEEENS5_IJNSA_ILi256EEENSA_ILi128EEESG_EEEaNS5_IJlSC_lEEEaSI_NS4_8TiledMMAINS4_8MMA_AtomIJNS4_21SM100_MMA_S8_2x1SM_SSIaaiLi256ELi128ELNS4_4UMMA5MajorE0ELSN_0ELNSM_8SaturateE0EEEEEENS4_6LayoutINS5_IJSC_SC_SC_EEENS5_IJNSA_ILi0EEEST_ST_EEEEENS5_IJNS4_10UnderscoreESW_SW_EEEEENS4_18SM100_TMA_2SM_LOADENS4_14ComposedLayoutINS4_7SwizzleILi3ELi4ELi3EEENS4_18smem_ptr_flag_bitsILi8EEENSR_INS5_IJNSA_ILi8EEESG_EEENS5_IJSG_SC_EEEEEEEvNS4_8identityESZ_S19_vS1A_EENS_8epilogue10collective18CollectiveEpilogueINS1C_23Sm100TmaWarpSpecializedILi2ELi2ELi64ELb0ELb0EEEJNS5_IJSG_SG_SG_EEENS5_IJNSR_ISG_SC_EENSR_INSA_ILi64EEESC_EEEEEaSI_aSI_NS1C_6fusion15FusionCallbacksIS1G_NS1M_17LinearCombinationIaiaiLNS_15FloatRoundStyleE2EEES1H_S1L_JEEENS4_5SM1004TMEM4LOAD26SM100_TMEM_LOAD_32dp32b64xENS4_13SM90_TMA_LOADENS10_INS11_ILi2ELi4ELi3EEES14_NSR_INS5_IJS15_S1J_EEENS5_IJS1J_SC_EEEEEEENS4_39AutoVectorizingCopyWithAssumedAlignmentILi128EEENS4_14SM90_TMA_STOREES21_S23_S23_EEEvvEEEEvNT_6ParamsE --------------------------
	.section	.nv.constant0._ZN7cutlass13device_kernelINS_4gemm6kernel13GemmUniversalIN4cute5tupleIJiiiiEEENS1_10collective13CollectiveMmaINS1_35MainloopSm100TmaUmmaWarpSpecializedILi5ELi2ELi4ENS5_IJNS4_1CILi2EEENSA_ILi1EEESC_EEEEENS5_IJNSA_ILi256EEENSA_ILi128EEESG_EEEaNS5_IJlSC_lEEEaSI_NS4_8TiledMMAINS4_8MMA_AtomIJNS4_21SM100_MMA_S8_2x1SM_SSIaaiLi256ELi128ELNS4_4UMMA5MajorE0ELSN_0ELNSM_8SaturateE0EEEEEENS4_6LayoutINS5_IJSC_SC_SC_EEENS5_IJNSA_ILi0EEEST_ST_EEEEENS5_IJNS4_10UnderscoreESW_SW_EEEEENS4_18SM100_TMA_2SM_LOADENS4_14ComposedLayoutINS4_7SwizzleILi3ELi4ELi3EEENS4_18smem_ptr_flag_bitsILi8EEENSR_INS5_IJNSA_ILi8EEESG_EEENS5_IJSG_SC_EEEEEEEvNS4_8identityESZ_S19_vS1A_EENS_8epilogue10collective18CollectiveEpilogueINS1C_23Sm100TmaWarpSpecializedILi2ELi2ELi64ELb0ELb0EEEJNS5_IJSG_SG_SG_EEENS5_IJNSR_ISG_SC_EENSR_INSA_ILi64EEESC_EEEEEaSI_aSI_NS1C_6fusion15FusionCallbacksIS1G_NS1M_17LinearCombinationIaiaiLNS_15FloatRoundStyleE2EEES1H_S1L_JEEENS4_5SM1004TMEM4LOAD26SM100_TMEM_LOAD_32dp32b64xENS4_13SM90_TMA_LOADENS10_INS11_ILi2ELi4ELi3EEES14_NSR_INS5_IJS15_S1J_EEENS5_IJS1J_SC_EEEEEEENS4_39AutoVectorizingCopyWithAssumedAlignmentILi128EEENS4_14SM90_TMA_STOREES21_S23_S23_EEEvvEEEEvNT_6ParamsE,"a",@progbits
	.sectionflags	@""
	.align	4
.nv.constant0._ZN7cutlass13device_kernelINS_4gemm6kernel13GemmUniversalIN4cute5tupleIJiiiiEEENS1_10collective13CollectiveMmaINS1_35MainloopSm100TmaUmmaWarpSpecializedILi5ELi2ELi4ENS5_IJNS4_1CILi2EEENSA_ILi1EEESC_EEEEENS5_IJNSA_ILi256EEENSA_ILi128EEESG_EEEaNS5_IJlSC_lEEEaSI_NS4_8TiledMMAINS4_8MMA_AtomIJNS4_21SM100_MMA_S8_2x1SM_SSIaaiLi256ELi128ELNS4_4UMMA5MajorE0ELSN_0ELNSM_8SaturateE0EEEEEENS4_6LayoutINS5_IJSC_SC_SC_EEENS5_IJNSA_ILi0EEEST_ST_EEEEENS5_IJNS4_10UnderscoreESW_SW_EEEEENS4_18SM100_TMA_2SM_LOADENS4_14ComposedLayoutINS4_7SwizzleILi3ELi4ELi3EEENS4_18smem_ptr_flag_bitsILi8EEENSR_INS5_IJNSA_ILi8EEESG_EEENS5_IJSG_SC_EEEEEEEvNS4_8identityESZ_S19_vS1A_EENS_8epilogue10collective18CollectiveEpilogueINS1C_23Sm100TmaWarpSpecializedILi2ELi2ELi64ELb0ELb0EEEJNS5_IJSG_SG_SG_EEENS5_IJNSR_ISG_SC_EENSR_INSA_ILi64EEESC_EEEEEaSI_aSI_NS1C_6fusion15FusionCallbacksIS1G_NS1M_17LinearCombinationIaiaiLNS_15FloatRoundStyleE2EEES1H_S1L_JEEENS4_5SM1004TMEM4LOAD26SM100_TMEM_LOAD_32dp32b64xENS4_13SM90_TMA_LOADENS10_INS11_ILi2ELi4ELi3EEES14_NSR_INS5_IJS15_S1J_EEENS5_IJS1J_SC_EEEEEEENS4_39AutoVectorizingCopyWithAssumedAlignmentILi128EEENS4_14SM90_TMA_STOREES21_S23_S23_EEEvvEEEEvNT_6ParamsE:
	.zero		2944


//--------------------- SYMBOLS --------------------------

	.type		.nv.reservedSmem.offset0,@object
	.size		.nv.reservedSmem.offset0,0x4
	.type		.nv.reservedSmem.cap,@object
	.size		.nv.reservedSmem.cap,0x4
	.type		__assertfail,@function
